def matmul_kernel(
    a_ptr,
    b_ptr,
    c_ptr,
    M,
    N,
    K,
    stride_am,
    stride_ak,
    stride_bk,
    stride_bn,
    stride_cm,
    stride_cn,
    BLOCK_M: tl.constexpr,
    BLOCK_N: tl.constexpr,
    BLOCK_K: tl.constexpr,
    GROUP_M: tl.constexpr,
):
    pid = tl.program_id(axis=0)
    num_pid_m = tl.cdiv(M, BLOCK_M)
    num_pid_n = tl.cdiv(N, BLOCK_N)
    num_pid_in_group = GROUP_M * num_pid_n
    group_id = pid // num_pid_in_group
    first_pid_m = group_id * GROUP_M
    group_size_m = min(num_pid_m - first_pid_m, GROUP_M)
    pid_m = first_pid_m + ((pid % num_pid_in_group) % group_size_m)
    pid_n = (pid % num_pid_in_group) // group_size_m

    offs_am = (pid_m * BLOCK_M + tl.arange(0, BLOCK_M)) % M
    offs_bn = (pid_n * BLOCK_N + tl.arange(0, BLOCK_N)) % N
    offs_k = tl.arange(0, BLOCK_K)
    a_ptrs = a_ptr + offs_am[:, None] * stride_am + offs_k[None, :] * stride_ak
    b_ptrs = b_ptr + offs_k[:, None] * stride_bk + offs_bn[None, :] * stride_bn

    acc = tl.zeros((BLOCK_M, BLOCK_N), dtype=tl.float32)
    for kk in range(0, tl.cdiv(K, BLOCK_K)):
        a = tl.load(a_ptrs, mask=offs_k[None, :] < K - kk * BLOCK_K, other=0.0)
        b = tl.load(b_ptrs, mask=offs_k[:, None] < K - kk * BLOCK_K, other=0.0)
        acc = tl.dot(a, b, acc)
        a_ptrs += BLOCK_K * stride_ak
        b_ptrs += BLOCK_K * stride_bk

    c = acc.to(c_ptr.dtype.element_ty)
    offs_cm = pid_m * BLOCK_M + tl.arange(0, BLOCK_M)
    offs_cn = pid_n * BLOCK_N + tl.arange(0, BLOCK_N)
    c_ptrs = c_ptr + offs_cm[:, None] * stride_cm + offs_cn[None, :] * stride_cn
    mask = (offs_cm[:, None] < M) & (offs_cn[None, :] < N)
    tl.store(c_ptrs, c, mask=mask)

# config = {"BLOCK_K": 64, "BLOCK_M": 128, "BLOCK_N": 512, "GROUP_M": 8, "arch": "sm_100", "dtype": "fp16", "num_ctas": 4, "num_stages": 3, "num_warps": 4}
# arch = sm_100


// ===== COMPILED SASS (sm_100a) =====

	.target	sm_100a

	.elftype	@"ET_EXEC"


//--------------------- .note.nv.tkinfo           --------------------------
	.section	.note.nv.tkinfo,"",@"SHT_NOTE"
	.sectionflags	@"SHF_NOTE_NV_TKINFO"
	.tkinfo
        /*0018*/ 	.word	0x00000081
        /*0030*/ 	.string	""
        /*0030*/ 	.string	"ptxas-blackwell"
        /*0030*/ 	.string	"Cuda compilation tools, release 12.9, V12.9.86"
        /*0030*/ 	.string	"Build cuda_12.9.r12.9/compiler.36037853_0"
        /*0030*/ 	.string	"-v  -suppress-debug-info  -lineinfo  -arch sm_100a "



//--------------------- .note.nv.cuver            --------------------------
	.section	.note.nv.cuver,"",@"SHT_NOTE"
	.sectionflags	@"SHF_NOTE_NV_CUVER"
        /*0018*/ 	.short	0x0001
        /*001a*/ 	.short	0x0064
        /*001c*/ 	.short	0x0001
        /*001e*/ 	.short	0x0000
        /*0020*/ 	.short	0x0001
        /*0022*/ 	.short	0x0000


//--------------------- .nv.info                  --------------------------
	.section	.nv.info,"",@"SHT_CUDA_INFO"
	.align	4


	//----- nvinfo : EIATTR_REGCOUNT
	.align		4
        /*0000*/ 	.byte	0x04, 0x2f
        /*0002*/ 	.short	(.L_4 - .L_3)
	.align		4
.L_3:
        /*0004*/ 	.word	index@(matmul_kernel)
        /*0008*/ 	.word	0x000000ff


	//----- nvinfo : EIATTR_FRAME_SIZE
	.align		4
.L_4:
        /*000c*/ 	.byte	0x04, 0x11
        /*000e*/ 	.short	(.L_6 - .L_5)
	.align		4
.L_5:
        /*0010*/ 	.word	index@($__internal_2_$__cuda_sm10x_tcgen05_guardrail_trap_unallocated_columns_being_dealloced)
        /*0014*/ 	.word	0x00000080


	//----- nvinfo : EIATTR_FRAME_SIZE
	.align		4
.L_6:
        /*0018*/ 	.byte	0x04, 0x11
        /*001a*/ 	.short	(.L_8 - .L_7)
	.align		4
.L_7:
        /*001c*/ 	.word	index@($__internal_1_$__cuda_sm10x_tcgen05_guardrail_trap_phase_invalid_during_alloc)
        /*0020*/ 	.word	0x00000080


	//----- nvinfo : EIATTR_FRAME_SIZE
	.align		4
.L_8:
        /*0024*/ 	.byte	0x04, 0x11
        /*0026*/ 	.short	(.L_10 - .L_9)
	.align		4
.L_9:
        /*0028*/ 	.word	index@($__internal_0_$__cuda_sm10x_tcgen05_guardrail_trap_col_being_dealloced_not_returned_by_alloc)
        /*002c*/ 	.word	0x00000080


	//----- nvinfo : EIATTR_FRAME_SIZE
	.align		4
.L_10:
        /*0030*/ 	.byte	0x04, 0x11
        /*0032*/ 	.short	(.L_12 - .L_11)
	.align		4
.L_11:
        /*0034*/ 	.word	index@(matmul_kernel)
        /*0038*/ 	.word	0x00000080


	//----- nvinfo : EIATTR_MIN_STACK_SIZE
	.align		4
.L_12:
        /*003c*/ 	.byte	0x04, 0x12
        /*003e*/ 	.short	(.L_14 - .L_13)
	.align		4
.L_13:
        /*0040*/ 	.word	index@(matmul_kernel)
        /*0044*/ 	.word	0x00000080
.L_14:


//--------------------- .nv.info.matmul_kernel    --------------------------
	.section	.nv.info.matmul_kernel,"",@"SHT_CUDA_INFO"
	.sectionflags	@""
	.align	4


	//----- nvinfo : EIATTR_CUDA_API_VERSION
	.align		4
        /*0000*/ 	.byte	0x04, 0x37
        /*0002*/ 	.short	(.L_16 - .L_15)
.L_15:
        /*0004*/ 	.word	0x00000081


	//----- nvinfo : EIATTR_KPARAM_INFO
	.align		4
.L_16:
        /*0008*/ 	.byte	0x04, 0x17
        /*000a*/ 	.short	(.L_18 - .L_17)
.L_17:
        /*000c*/ 	.word	0x00000000
        /*0010*/ 	.short	0x000d
        /*0012*/ 	.short	0x0048
        /*0014*/ 	.byte	0x00, 0xf4, 0x21, 0x00


	//----- nvinfo : EIATTR_KPARAM_INFO
	.align		4
.L_18:
        /*0018*/ 	.byte	0x04, 0x17
        /*001a*/ 	.short	(.L_20 - .L_19)
.L_19:
        /*001c*/ 	.word	0x00000000
        /*0020*/ 	.short	0x000c
        /*0022*/ 	.short	0x0040
        /*0024*/ 	.byte	0x00, 0xf4, 0x21, 0x00


	//----- nvinfo : EIATTR_KPARAM_INFO
	.align		4
.L_20:
        /*0028*/ 	.byte	0x04, 0x17
        /*002a*/ 	.short	(.L_22 - .L_21)
.L_21:
        /*002c*/ 	.word	0x00000000
        /*0030*/ 	.short	0x000b
        /*0032*/ 	.short	0x0038
        /*0034*/ 	.byte	0x00, 0xf0, 0x11, 0x00


	//----- nvinfo : EIATTR_KPARAM_INFO
	.align		4
.L_22:
        /*0038*/ 	.byte	0x04, 0x17
        /*003a*/ 	.short	(.L_24 - .L_23)
.L_23:
        /*003c*/ 	.word	0x00000000
        /*0040*/ 	.short	0x000a
        /*0042*/ 	.short	0x0034
        /*0044*/ 	.byte	0x00, 0xf0, 0x11, 0x00


	//----- nvinfo : EIATTR_KPARAM_INFO
	.align		4
.L_24:
        /*0048*/ 	.byte	0x04, 0x17
        /*004a*/ 	.short	(.L_26 - .L_25)
.L_25:
        /*004c*/ 	.word	0x00000000
        /*0050*/ 	.short	0x0009
        /*0052*/ 	.short	0x0030
        /*0054*/ 	.byte	0x00, 0xf0, 0x11, 0x00


	//----- nvinfo : EIATTR_KPARAM_INFO
	.align		4
.L_26:
        /*0058*/ 	.byte	0x04, 0x17
        /*005a*/ 	.short	(.L_28 - .L_27)
.L_27:
        /*005c*/ 	.word	0x00000000
        /*0060*/ 	.short	0x0008
        /*0062*/ 	.short	0x002c
        /*0064*/ 	.byte	0x00, 0xf0, 0x11, 0x00


	//----- nvinfo : EIATTR_KPARAM_INFO
	.align		4
.L_28:
        /*0068*/ 	.byte	0x04, 0x17
        /*006a*/ 	.short	(.L_30 - .L_29)
.L_29:
        /*006c*/ 	.word	0x00000000
        /*0070*/ 	.short	0x0007
        /*0072*/ 	.short	0x0028
        /*0074*/ 	.byte	0x00, 0xf0, 0x11, 0x00


	//----- nvinfo : EIATTR_KPARAM_INFO
	.align		4
.L_30:
        /*0078*/ 	.byte	0x04, 0x17
        /*007a*/ 	.short	(.L_32 - .L_31)
.L_31:
        /*007c*/ 	.word	0x00000000
        /*0080*/ 	.short	0x0006
        /*0082*/ 	.short	0x0024
        /*0084*/ 	.byte	0x00, 0xf0, 0x11, 0x00


	//----- nvinfo : EIATTR_KPARAM_INFO
	.align		4
.L_32:
        /*0088*/ 	.byte	0x04, 0x17
        /*008a*/ 	.short	(.L_34 - .L_33)
.L_33:
        /*008c*/ 	.word	0x00000000
        /*0090*/ 	.short	0x0005
        /*0092*/ 	.short	0x0020
        /*0094*/ 	.byte	0x00, 0xf0, 0x11, 0x00


	//----- nvinfo : EIATTR_KPARAM_INFO
	.align		4
.L_34:
        /*0098*/ 	.byte	0x04, 0x17
        /*009a*/ 	.short	(.L_36 - .L_35)
.L_35:
        /*009c*/ 	.word	0x00000000
        /*00a0*/ 	.short	0x0004
        /*00a2*/ 	.short	0x001c
        /*00a4*/ 	.byte	0x00, 0xf0, 0x11, 0x00


	//----- nvinfo : EIATTR_KPARAM_INFO
	.align		4
.L_36:
        /*00a8*/ 	.byte	0x04, 0x17
        /*00aa*/ 	.short	(.L_38 - .L_37)
.L_37:
        /*00ac*/ 	.word	0x00000000
        /*00b0*/ 	.short	0x0003
        /*00b2*/ 	.short	0x0018
        /*00b4*/ 	.byte	0x00, 0xf0, 0x11, 0x00


	//----- nvinfo : EIATTR_KPARAM_INFO
	.align		4
.L_38:
        /*00b8*/ 	.byte	0x04, 0x17
        /*00ba*/ 	.short	(.L_40 - .L_39)
.L_39:
        /*00bc*/ 	.word	0x00000000
        /*00c0*/ 	.short	0x0002
        /*00c2*/ 	.short	0x0010
        /*00c4*/ 	.byte	0x00, 0xf4, 0x21, 0x00


	//----- nvinfo : EIATTR_KPARAM_INFO
	.align		4
.L_40:
        /*00c8*/ 	.byte	0x04, 0x17
        /*00ca*/ 	.short	(.L_42 - .L_41)
.L_41:
        /*00cc*/ 	.word	0x00000000
        /*00d0*/ 	.short	0x0001
        /*00d2*/ 	.short	0x0008
        /*00d4*/ 	.byte	0x00, 0xf4, 0x21, 0x00


	//----- nvinfo : EIATTR_KPARAM_INFO
	.align		4
.L_42:
        /*00d8*/ 	.byte	0x04, 0x17
        /*00da*/ 	.short	(.L_44 - .L_43)
.L_43:
        /*00dc*/ 	.word	0x00000000
        /*00e0*/ 	.short	0x0000
        /*00e2*/ 	.short	0x0000
        /*00e4*/ 	.byte	0x00, 0xf4, 0x21, 0x00


	//----- nvinfo : EIATTR_EXPLICIT_CLUSTER
	.align		4
.L_44:
        /*00e8*/ 	.byte	0x01, 0x3e
	.zero		2


	//----- nvinfo : EIATTR_CTA_PER_CLUSTER
	.align		4
        /*00ec*/ 	.byte	0x04, 0x3d
        /*00ee*/ 	.short	(.L_46 - .L_45)
.L_45:
        /*00f0*/ 	.word	0x00000004
        /*00f4*/ 	.word	0x00000001
        /*00f8*/ 	.word	0x00000001


	//----- nvinfo : EIATTR_AT_ENTRY_FRAGMENTS
	.align		4
.L_46:
        /*00fc*/ 	.byte	0x04, 0x4f
        /*00fe*/ 	.short	(.L_48 - .L_47)


	//   ....[0]....
.L_47:
        /*0100*/ 	.word	0x00000004


	//----- nvinfo : EIATTR_RESERVED_SMEM_USED
	.align		4
.L_48:
        /*0104*/ 	.byte	0x01, 0x41
	.zero		2


	//----- nvinfo : EIATTR_SPARSE_MMA_MASK
	.align		4
        /*0108*/ 	.byte	0x03, 0x50
        /*010a*/ 	.short	0x0000


	//----- nvinfo : EIATTR_TCGEN05_1CTA_USED
	.align		4
        /*010c*/ 	.byte	0x01, 0x51
	.zero		2


	//----- nvinfo : EIATTR_MAXREG_COUNT
	.align		4
        /*0110*/ 	.byte	0x03, 0x1b
        /*0112*/ 	.short	0x00ff


	//----- nvinfo : EIATTR_NUM_BARRIERS
	.align		4
        /*0114*/ 	.byte	0x02, 0x4c
        /*0116*/ 	.byte	0x01
	.zero		1


	//----- nvinfo : EIATTR_ANNOTATIONS
	.align		4
        /*0118*/ 	.byte	0x04, 0x55
        /*011a*/ 	.short	(.L_50 - .L_49)


	//   ....[0]....
.L_49:
        /*011c*/ 	.word	0x00000001
        /*0120*/ 	.byte	0x70, 0x0a, 0x00, 0x00, 0x01, 0x00, 0x00, 0x00, 0xb0, 0x0a, 0x00, 0x00, 0x01, 0x00, 0x00, 0x00
        /* <DEDUP_REMOVED lines=33> */
        /*0340*/ 	.byte	0x90, 0xc8, 0x00, 0x00, 0x01, 0x00, 0x00, 0x00, 0x60, 0xc9, 0x00, 0x00


	//----- nvinfo : EIATTR_INT_WARP_WIDE_INSTR_OFFSETS
	.align		4
.L_50:
        /*034c*/ 	.byte	0x04, 0x31
        /*034e*/ 	.short	(.L_52 - .L_51)


	//   ....[0]....
.L_51:
        /*0350*/ 	.word	0x00004100


	//   ....[1]....
        /*0354*/ 	.word	0x00004130


	//   ....[2]....
        /*0358*/ 	.word	0x00007520


	//   ....[3]....
        /*035c*/ 	.word	0x00010a80


	//   ....[4]....
        /*0360*/ 	.word	0x00010ad0


	//----- nvinfo : EIATTR_COOP_GROUP_MASK_REGIDS
	.align		4
.L_52:
        /*0364*/ 	.byte	0x04, 0x29
        /*0366*/ 	.short	(.L_54 - .L_53)


	//   ....[0]....
.L_53:
        /*0368*/ 	.word	0xffffffff


	//   ....[1]....
        /*036c*/ 	.word	0xffffffff


	//   ....[2]....
        /*0370*/ 	.word	0xffffffff


	//   ....[3]....
        /*0374*/ 	.word	0xffffffff


	//----- nvinfo : EIATTR_COOP_GROUP_INSTR_OFFSETS
	.align		4
.L_54:
        /*0378*/ 	.byte	0x04, 0x28
        /*037a*/ 	.short	(.L_56 - .L_55)


	//   ....[0]....
.L_55:
        /*037c*/ 	.word	0x00000080


	//   ....[1]....
        /*0380*/ 	.word	0x00000340


	//   ....[2]....
        /*0384*/ 	.word	0x00010910


	//   ....[3]....
        /*0388*/ 	.word	0x00010b80


	//----- nvinfo : EIATTR_VRC_CTA_INIT_COUNT
	.align		4
.L_56:
        /*038c*/ 	.byte	0x02, 0x4a
        /*038e*/ 	.byte	0x80
	.zero		1


	//----- nvinfo : EIATTR_MBARRIER_INSTR_OFFSETS
	.align		4
        /*0390*/ 	.byte	0x04, 0x39
        /*0392*/ 	.short	(.L_58 - .L_57)


	//   ....[0]....
.L_57:
        /*0394*/ 	.word	0x00004240
        /*0398*/ 	.word	0x000000ff
        /*039c*/ 	.word	0x00000000
        /*03a0*/ 	.short	0x0100
        /*03a2*/ 	.byte	0x0b
	.zero		1


	//   ....[1]....
        /*03a4*/ 	.word	0x00007540
        /*03a8*/ 	.word	0x000000ff
        /*03ac*/ 	.word	0x00008008
        /*03b0*/ 	.short	0x0100
        /*03b2*/ 	.byte	0x09
	.zero		1


	//   ....[2]....
        /*03b4*/ 	.word	0x0000b2f0
        /*03b8*/ 	.word	0x000000ff
        /*03bc*/ 	.word	0x00000000
        /*03c0*/ 	.short	0x010a
        /*03c2*/ 	.byte	0x0b
	.zero		1


	//   ....[3]....
        /*03c4*/ 	.word	0x0000c940
        /*03c8*/ 	.word	0x000000ff
        /*03cc*/ 	.word	0x00000000
        /*03d0*/ 	.short	0x010a
        /*03d2*/ 	.byte	0x0b
	.zero		1


	//   ....[4]....
        /*03d4*/ 	.word	0x0000ca50
        /*03d8*/ 	.word	0x000000ff
        /*03dc*/ 	.word	0x00008000
        /*03e0*/ 	.short	0x0108
        /*03e2*/ 	.byte	0x09
	.zero		1


	//   ....[5]....
        /*03e4*/ 	.word	0x0000ca80
        /*03e8*/ 	.word	0x000000ff
        /*03ec*/ 	.word	0x00008008
        /*03f0*/ 	.short	0x0108
        /*03f2*/ 	.byte	0x09
	.zero		1


	//   ....[6]....
        /*03f4*/ 	.word	0x00010ba0
        /*03f8*/ 	.word	0x000000ff
        /*03fc*/ 	.word	0x00000000
        /*0400*/ 	.short	0x010a
        /*0402*/ 	.byte	0x0b
	.zero		1


	//   ....[7]....
        /*0404*/ 	.word	0x00010bd0
        /*0408*/ 	.word	0x000000ff
        /*040c*/ 	.word	0x00000000
        /*0410*/ 	.short	0x010a
        /*0412*/ 	.byte	0x0b
	.zero		1


	//----- nvinfo : EIATTR_NUM_MBARRIERS
	.align		4
.L_58:
        /*0414*/ 	.byte	0x03, 0x38
        /*0416*/ 	.short	0x0002


	//----- nvinfo : EIATTR_EXIT_INSTR_OFFSETS
	.align		4
        /*0418*/ 	.byte	0x04, 0x1c
        /*041a*/ 	.short	(.L_60 - .L_59)


	//   ....[0]....
.L_59:
        /*041c*/ 	.word	0x00010b90


	//----- nvinfo : EIATTR_REQNTID
	.align		4
.L_60:
        /*0420*/ 	.byte	0x04, 0x10
        /*0422*/ 	.short	(.L_62 - .L_61)
.L_61:
        /*0424*/ 	.word	0x00000080
        /*0428*/ 	.word	0x00000001
        /*042c*/ 	.word	0x00000001


	//----- nvinfo : EIATTR_CRS_STACK_SIZE
	.align		4
.L_62:
        /*0430*/ 	.byte	0x04, 0x1e
        /*0432*/ 	.short	(.L_64 - .L_63)
.L_63:
        /*0434*/ 	.word	0x00000000


	//----- nvinfo : EIATTR_CBANK_PARAM_SIZE
	.align		4
.L_64:
        /*0438*/ 	.byte	0x03, 0x19
        /*043a*/ 	.short	0x0050


	//----- nvinfo : EIATTR_PARAM_CBANK
	.align		4
        /*043c*/ 	.byte	0x04, 0x0a
        /*043e*/ 	.short	(.L_66 - .L_65)
	.align		4
.L_65:
        /*0440*/ 	.word	index@(.nv.constant0.matmul_kernel)
        /*0444*/ 	.short	0x0380
        /*0446*/ 	.short	0x0050


	//----- nvinfo : EIATTR_SW_WAR
	.align		4
.L_66:
        /*0448*/ 	.byte	0x04, 0x36
        /*044a*/ 	.short	(.L_68 - .L_67)
.L_67:
        /*044c*/ 	.word	0x00000008
.L_68:


//--------------------- .nv.compat                --------------------------
	.section	.nv.compat,"",@"SHT_CUDA_COMPAT_INFO"
	.align	4
        /*0000*/ 	.byte	0x02, 0x02, 0x02, 0x00, 0x02, 0x05, 0x05, 0x00, 0x02, 0x03, 0x00, 0x00, 0x02, 0x06, 0x01, 0x00


//--------------------- .nv.callgraph             --------------------------
	.section	.nv.callgraph,"",@"SHT_CUDA_CALLGRAPH"
	.align	4
	.sectionentsize	8
	.align		4
        /*0000*/ 	.word	0x00000000
	.align		4
        /*0004*/ 	.word	0xffffffff
	.align		4
        /*0008*/ 	.word	0x00000000
	.align		4
        /*000c*/ 	.word	0xfffffffe
	.align		4
        /*0010*/ 	.word	0x00000000
	.align		4
        /*0014*/ 	.word	0xfffffffd
	.align		4
        /*0018*/ 	.word	0x00000000
	.align		4
        /*001c*/ 	.word	0xfffffffc


//--------------------- .text.matmul_kernel       --------------------------
	.section	.text.matmul_kernel,"ax",@progbits
	.align	128
        .global         matmul_kernel
        .type           matmul_kernel,@function
        .size           matmul_kernel,(.L_x_21 - matmul_kernel)
        .other          matmul_kernel,@"STO_CUDA_ENTRY STV_DEFAULT"
matmul_kernel:
.text.matmul_kernel:
[----:B------:R-:W0:Y:S01]  /*0000*/  LDC R1, c[0x0][0x37c] ;  /* 0x0000df00ff017b82 */ /* 0x000e220000000800 */
[----:B------:R-:W1:Y:S01]  /*0010*/  S2R R202, SR_TID.X ;  /* 0x0000000000ca7919 */ /* 0x000e620000002100 */
[----:B0-----:R-:W-:Y:S01]  /*0020*/  VIADD R1, R1, 0xffffff80 ;  /* 0xffffff8001017836 */ /* 0x001fe20000000000 */
[----:B------:R-:W0:Y:S01]  /*0030*/  LDCU.64 UR22, c[0x0][0x358] ;  /* 0x00006b00ff1677ac */ /* 0x000e220008000a00 */
[----:B-1----:R-:W-:-:S13]  /*0040*/  ISETP.GE.U32.AND P0, PT, R202, 0x20, PT ;  /* 0x00000020ca00780c */ /* 0x002fda0003f06070 */
[----:B------:R-:W-:Y:S02]  /*0050*/  VOTEU.ANY UP0, P0 ;  /* 0x0000000000ff7886 */ /* 0x000fe40000000100 */
[----:B------:R-:W-:Y:S05]  /*0060*/  BRA.U UP0, `(.L_x_0) ;  /* 0x0000000100b87547 */ /* 0x000fea000b800000 */
[----:B------:R-:W1:Y:S01]  /*0070*/  S2UR UR6, SR_CgaCtaId ;  /* 0x00000000000679c3 */ /* 0x000e620000008800 */
[----:B------:R-:W-:Y:S01]  /*0080*/  NOP ;  /* 0x0000000000007918 */ /* 0x000fe20000000000 */
[----:B------:R-:W-:Y:S02]  /*0090*/  UMOV UR4, 0x40 ;  /* 0x0000004000047882 */ /* 0x000fe40000000000 */
[----:B-1----:R-:W-:-:S09]  /*00a0*/  ULEA UR4, UR6, UR4, 0x18 ;  /* 0x0000000406047291 */ /* 0x002fd2000f8ec0ff */
[----:B------:R-:W1:Y:S01]  /*00b0*/  LDS.U8 R0, [UR4] ;  /* 0x00000004ff007984 */ /* 0x000e620008000000 */
[----:B------:R-:W-:Y:S02]  /*00c0*/  UMOV UR4, 0x400 ;  /* 0x0000040000047882 */ /* 0x000fe40000000000 */
[----:B------:R-:W-:Y:S01]  /*00d0*/  ULEA UR4, UR6, UR4, 0x18 ;  /* 0x0000000406047291 */ /* 0x000fe2000f8ec0ff */
[----:B-1----:R-:W-:-:S13]  /*00e0*/  ISETP.NE.AND P0, PT, R0, RZ, PT ;  /* 0x000000ff0000720c */ /* 0x002fda0003f05270 */
[----:B------:R-:W-:Y:S05]  /*00f0*/  @P0 BRA `(.L_x_1) ;  /* 0x00000000007c0947 */ /* 0x000fea0003800000 */
[----:B------:R-:W-:-:S13]  /*0100*/  ELECT P0, URZ, PT ;  /* 0x0000000000ff782f */ /* 0x000fda0003800000 */
[----:B------:R-:W-:Y:S05]  /*0110*/  @!P0 BRA `(.L_x_2) ;  /* 0x0000000000848947 */ /* 0x000fea0003800000 */
[----:B------:R-:W-:Y:S01]  /*0120*/  UMOV UR5, 0x8 ;  /* 0x0000000800057882 */ /* 0x000fe20000000000 */
[----:B------:R-:W-:Y:S02]  /*0130*/  IMAD.MOV.U32 R4, RZ, RZ, 0x1 ;  /* 0x00000001ff047424 */ /* 0x000fe400078e00ff */
[----:B------:R-:W-:Y:S02]  /*0140*/  IMAD.MOV.U32 R5, RZ, RZ, 0xff ;  /* 0x000000ffff057424 */ /* 0x000fe400078e00ff */
[----:B------:R-:W-:Y:S04]  /*0150*/  DEPBAR.LE SB1, 0x36 ;  /* 0x00009d800000791a */ /* 0x000fe80000000000 */
[----:B------:R-:W1:Y:S02]  /*0160*/  UTCATOMSWS.FIND_AND_SET.ALIGN UP1, UR5, UR5 ;  /* 0x00000005000575e3 */ /* 0x000e640008020800 */
[----:B-1----:R-:W-:-:S04]  /*0170*/  PLOP3.LUT P0, PT, PT, PT, UP1, 0x80, 0x8 ;  /* 0x000000000008781c */ /* 0x002fc80003f0f018 */
[----:B------:R-:W-:-:S04]  /*0180*/  SEL R0, RZ, 0xffffffff, !P0 ;  /* 0xffffffffff007807 */ /* 0x000fc80004000000 */
[----:B------:R-:W-:Y:S01]  /*0190*/  ISETP.NE.AND P0, PT, R0, RZ, PT ;  /* 0x000000ff0000720c */ /* 0x000fe20003f05270 */
[----:B------:R-:W-:-:S12]  /*01a0*/  IMAD.U32 R0, RZ, RZ, UR5 ;  /* 0x00000005ff007e24 */ /* 0x000fd8000f8e00ff */
[----:B------:R-:W-:Y:S05]  /*01b0*/  @P0 BRA `(.L_x_3) ;  /* 0x0000000000240947 */ /* 0x000fea0003800000 */
.L_x_4:
[----:B------:R-:W-:Y:S05]  /*01c0*/  NANOSLEEP 0x64 ;  /* 0x000000640000795d */ /* 0x000fea0003800000 */
[----:B------:R-:W-:-:S05]  /*01d0*/  UMOV UR5, 0x8 ;  /* 0x0000000800057882 */ /* 0x000fca0000000000 */
[----:B------:R-:W-:Y:S04]  /*01e0*/  DEPBAR.LE SB1, 0x36 ;  /* 0x00009d800000791a */ /* 0x000fe80000000000 */
[----:B------:R-:W1:Y:S02]  /*01f0*/  UTCATOMSWS.FIND_AND_SET.ALIGN UP1, UR5, UR5 ;  /* 0x00000005000575e3 */ /* 0x000e640008020800 */
[----:B-1----:R-:W-:-:S04]  /*0200*/  PLOP3.LUT P0, PT, PT, PT, UP1, 0x80, 0x8 ;  /* 0x000000000008781c */ /* 0x002fc80003f0f018 */
[----:B------:R-:W-:-:S04]  /*0210*/  SEL R0, RZ, 0xffffffff, !P0 ;  /* 0xffffffffff007807 */ /* 0x000fc80004000000 */
[----:B------:R-:W-:Y:S01]  /*0220*/  ISETP.NE.AND P0, PT, R0, RZ, PT ;  /* 0x000000ff0000720c */ /* 0x000fe20003f05270 */
[----:B------:R-:W-:-:S12]  /*0230*/  IMAD.U32 R0, RZ, RZ, UR5 ;  /* 0x00000005ff007e24 */ /* 0x000fd8000f8e00ff */
[----:B------:R-:W-:Y:S05]  /*0240*/  @!P0 BRA `(.L_x_4) ;  /* 0xfffffffc00dc8947 */ /* 0x000fea000383ffff */
.L_x_3:
[C---:B------:R-:W-:Y:S01]  /*0250*/  VIADD R3, R0.reuse, 0x10 ;  /* 0x0000001000037836 */ /* 0x040fe20000000000 */
[----:B------:R-:W-:Y:S01]  /*0260*/  UMOV UR5, 0x50 ;  /* 0x0000005000057882 */ /* 0x000fe20000000000 */
[----:B------:R-:W-:Y:S01]  /*0270*/  SHF.L.U32 R2, R5, R0, RZ ;  /* 0x0000000005027219 */ /* 0x000fe200000006ff */
[----:B------:R-:W-:Y:S01]  /*0280*/  ULEA UR5, UR6, UR5, 0x18 ;  /* 0x0000000506057291 */ /* 0x000fe2000f8ec0ff */
[----:B------:R-:W-:Y:S01]  /*0290*/  IMAD.SHL.U32 R0, R0, 0x20, RZ ;  /* 0x0000002000007824 */ /* 0x000fe200078e00ff */
[----:B------:R-:W-:-:S04]  /*02a0*/  SHF.L.U32 R3, R4, R3, RZ ;  /* 0x0000000304037219 */ /* 0x000fc800000006ff */
[----:B------:R-:W-:-:S05]  /*02b0*/  LOP3.LUT R2, R3, R2, RZ, 0xfc, !PT ;  /* 0x0000000203027212 */ /* 0x000fca00078efcff */
[----:B------:R1:W-:Y:S04]  /*02c0*/  ATOMS.OR RZ, [UR5], R2 ;  /* 0x00000002ffff798c */ /* 0x0003e8000b000005 */
[----:B------:R1:W-:Y:S01]  /*02d0*/  STS [UR4], R0 ;  /* 0x00000000ff007988 */ /* 0x0003e20008000804 */
[----:B------:R-:W-:Y:S05]  /*02e0*/  BRA `(.L_x_2) ;  /* 0x0000000000107947 */ /* 0x000fea0003800000 */
.L_x_1:
[----:B------:R-:W-:Y:S01]  /*02f0*/  IMAD.MOV.U32 R0, RZ, RZ, -0x1 ;  /* 0xffffffffff007424 */ /* 0x000fe200078e00ff */
[----:B------:R-:W-:-:S04]  /*0300*/  MOV R2, 0x330 ;  /* 0x0000033000027802 */ /* 0x000fc80000000f00 */
[----:B------:R1:W-:Y:S03]  /*0310*/  STS [UR4], R0 ;  /* 0x00000000ff007988 */ /* 0x0003e60008000804 */
[----:B01----:R-:W-:Y:S05]  /*0320*/  CALL.REL.NOINC `($__internal_1_$__cuda_sm10x_tcgen05_guardrail_trap_phase_invalid_during_alloc) ;  /* 0x0000010800407944 */ /* 0x003fea0003c00000 */
.L_x_2:
[----:B------:R-:W-:Y:S05]  /*0330*/  WARPSYNC.ALL ;  /* 0x0000000000007948 */ /* 0x000fea0003800000 */
[----:B------:R-:W-:Y:S01]  /*0340*/  NOP ;  /* 0x0000000000007918 */ /* 0x000fe20000000000 */
.L_x_0:
[----:B------:R-:W2:Y:S08]  /*0350*/  LDC.64 R22, c[0x0][0x398] ;  /* 0x0000e600ff167b82 */ /* 0x000eb00000000a00 */
[----:B------:R-:W3:Y:S02]  /*0360*/  S2UR UR5, SR_CgaSize ;  /* 0x00000000000579c3 */ /* 0x000ee40000008a00 */
[----:B---3--:R-:W-:-:S12]  /*0370*/  UIMAD UR5, UR5, -0xa0, URZ ;  /* 0xffffff60050578a4 */ /* 0x008fd8000f8e02ff */
[----:B------:R-:W3:Y:S01]  /*0380*/  LDCU UR5, c[0x0][UR5+0x2b0] ;  /* 0x00005600050577ac */ /* 0x000ee20008000800 */
[----:B------:R-:W-:Y:S01]  /*0390*/  SHF.R.U32.HI R203, RZ, 0x5, R202 ;  /* 0x00000005ffcb7819 */ /* 0x000fe200000116ca */
[----:B------:R-:W-:Y:S01]  /*03a0*/  UMOV UR9, 0x400 ;  /* 0x0000040000097882 */ /* 0x000fe20000000000 */
[----:B------:R-:W4:Y:S01]  /*03b0*/  LDCU.128 UR12, c[0x0][0x380] ;  /* 0x00007000ff0c77ac */ /* 0x000f220008000c00 */
[----:B------:R-:W5:Y:S01]  /*03c0*/  S2UR UR4, SR_CTAID.X ;  /* 0x00000000000479c3 */ /* 0x000f620000002500 */
[----:B------:R-:W-:Y:S01]  /*03d0*/  UMOV UR6, 0x1 ;  /* 0x0000000100067882 */ /* 0x000fe20000000000 */
[----:B-12---:R-:W-:Y:S01]  /*03e0*/  VIADD R0, R23, 0x1ff ;  /* 0x000001ff17007836 */ /* 0x006fe20000000000 */
[----:B------:R-:W-:-:S04]  /*03f0*/  IABS R13, R22 ;  /* 0x00000016000d7213 */ /* 0x000fc80000000000 */
[----:B------:R-:W-:Y:S02]  /*0400*/  SHF.R.S32.HI R3, RZ, 0x1f, R0 ;  /* 0x0000001fff037819 */ /* 0x000fe40000011400 */
[----:B-----5:R-:W-:Y:S01]  /*0410*/  I2FP.F32.U32 R5, UR4 ;  /* 0x0000000400057c45 */ /* 0x020fe20008201000 */
[----:B------:R-:W1:Y:S01]  /*0420*/  S2UR UR4, SR_CgaCtaId ;  /* 0x00000000000479c3 */ /* 0x000e620000008800 */
[----:B------:R-:W-:-:S03]  /*0430*/  LEA.HI R3, R3, R0, RZ, 0x9 ;  /* 0x0000000003037211 */ /* 0x000fc600078f48ff */
[----:B---3--:R-:W-:Y:S01]  /*0440*/  FMUL R5, R5, UR5 ;  /* 0x0000000505057c20 */ /* 0x008fe20008400000 */
[----:B------:R-:W-:-:S05]  /*0450*/  SHF.R.S32.HI R3, RZ, 0x9, R3 ;  /* 0x00000009ff037819 */ /* 0x000fca0000011403 */
[----:B------:R-:W-:Y:S01]  /*0460*/  IMAD.SHL.U32 R4, R3, 0x8, RZ ;  /* 0x0000000803047824 */ /* 0x000fe200078e00ff */
[----:B------:R-:W-:Y:S04]  /*0470*/  F2I.U32.TRUNC.NTZ R5, R5 ;  /* 0x0000000500057305 */ /* 0x000fe8000020f000 */
[----:B------:R-:W-:-:S04]  /*0480*/  IABS R7, R4 ;  /* 0x0000000400077213 */ /* 0x000fc80000000000 */
[----:B------:R-:W2:Y:S01]  /*0490*/  I2F.RP R0, R7 ;  /* 0x0000000700007306 */ /* 0x000ea20000209400 */
[----:B-1----:R-:W-:Y:S02]  /*04a0*/  USHF.L.U32 UR5, UR4, 0x7, URZ ;  /* 0x0000000704057899 */ /* 0x002fe400080006ff */
[----:B------:R-:W-:-:S04]  /*04b0*/  ULEA UR9, UR4, UR9, 0x18 ;  /* 0x0000000904097291 */ /* 0x000fc8000f8ec0ff */
[----:B------:R-:W-:Y:S01]  /*04c0*/  LEA.HI R21, R202, UR5, RZ, 0x1a ;  /* 0x00000005ca157c11 */ /* 0x000fe2000f8fd0ff */
[----:B--2---:R-:W1:Y:S02]  /*04d0*/  MUFU.RCP R0, R0 ;  /* 0x0000000000007308 */ /* 0x004e640000001000 */
[----:B-1----:R-:W-:Y:S01]  /*04e0*/  VIADD R2, R0, 0xffffffe ;  /* 0x0ffffffe00027836 */ /* 0x002fe20000000000 */
[----:B------:R-:W-:-:S05]  /*04f0*/  IABS R0, R5 ;  /* 0x0000000500007213 */ /* 0x000fca0000000000 */
[----:B------:R1:W2:Y:S02]  /*0500*/  F2I.FTZ.U32.TRUNC.NTZ R3, R2 ;  /* 0x0000000200037305 */ /* 0x0002a4000021f000 */
[----:B-1----:R-:W-:Y:S02]  /*0510*/  IMAD.MOV.U32 R2, RZ, RZ, RZ ;  /* 0x000000ffff027224 */ /* 0x002fe400078e00ff */
[----:B--2---:R-:W-:-:S04]  /*0520*/  IMAD.MOV R6, RZ, RZ, -R3 ;  /* 0x000000ffff067224 */ /* 0x004fc800078e0a03 */
[----:B------:R-:W-:Y:S01]  /*0530*/  IMAD R9, R6, R7, RZ ;  /* 0x0000000706097224 */ /* 0x000fe200078e02ff */
[----:B------:R-:W-:-:S03]  /*0540*/  IABS R6, R4 ;  /* 0x0000000400067213 */ /* 0x000fc60000000000 */
[----:B------:R-:W-:-:S04]  /*0550*/  IMAD.HI.U32 R3, R3, R9, R2 ;  /* 0x0000000903037227 */ /* 0x000fc800078e0002 */
[----:B------:R-:W-:Y:S02]  /*0560*/  IMAD.MOV R2, RZ, RZ, -R6 ;  /* 0x000000ffff027224 */ /* 0x000fe400078e0a06 */
[----:B------:R-:W-:-:S04]  /*0570*/  IMAD.HI.U32 R3, R3, R0, RZ ;  /* 0x0000000003037227 */ /* 0x000fc800078e00ff */
[----:B------:R-:W-:Y:S01]  /*0580*/  IMAD R0, R3, R2, R0 ;  /* 0x0000000203007224 */ /* 0x000fe200078e0200 */
[----:B------:R-:W-:Y:S04]  /*0590*/  BAR.SYNC.DEFER_BLOCKING 0x0 ;  /* 0x0000000000007b1d */ /* 0x000fe80000010000 */
[----:B------:R-:W-:-:S13]  /*05a0*/  ISETP.GT.U32.AND P1, PT, R7, R0, PT ;  /* 0x000000000700720c */ /* 0x000fda0003f24070 */
[----:B------:R-:W-:Y:S02]  /*05b0*/  @!P1 IMAD.IADD R0, R0, 0x1, -R7 ;  /* 0x0000000100009824 */ /* 0x000fe400078e0a07 */
[----:B------:R-:W-:Y:S01]  /*05c0*/  @!P1 VIADD R3, R3, 0x1 ;  /* 0x0000000103039836 */ /* 0x000fe20000000000 */
[----:B------:R-:W-:Y:S02]  /*05d0*/  ISETP.NE.AND P1, PT, R4, RZ, PT ;  /* 0x000000ff0400720c */ /* 0x000fe40003f25270 */
[----:B------:R-:W-:Y:S02]  /*05e0*/  ISETP.GE.U32.AND P0, PT, R0, R7, PT ;  /* 0x000000070000720c */ /* 0x000fe40003f06070 */
[----:B------:R-:W-:-:S04]  /*05f0*/  LOP3.LUT R0, R5, R4, RZ, 0x3c, !PT ;  /* 0x0000000405007212 */ /* 0x000fc800078e3cff */
[----:B------:R-:W-:Y:S01]  /*0600*/  ISETP.GE.AND P2, PT, R0, RZ, PT ;  /* 0x000000ff0000720c */ /* 0x000fe20003f46270 */
[----:B------:R-:W-:-:S06]  /*0610*/  VIADD R0, R22, 0x7f ;  /* 0x0000007f16007836 */ /* 0x000fcc0000000000 */
[----:B------:R-:W-:-:S04]  /*0620*/  @P0 VIADD R3, R3, 0x1 ;  /* 0x0000000103030836 */ /* 0x000fc80000000000 */
[----:B------:R-:W-:Y:S01]  /*0630*/  IMAD.MOV.U32 R2, RZ, RZ, R3 ;  /* 0x000000ffff027224 */ /* 0x000fe200078e0003 */
[----:B------:R-:W-:-:S03]  /*0640*/  SHF.R.S32.HI R3, RZ, 0x1f, R0 ;  /* 0x0000001fff037819 */ /* 0x000fc60000011400 */
[----:B------:R-:W-:Y:S01]  /*0650*/  @!P2 IMAD.MOV R2, RZ, RZ, -R2 ;  /* 0x000000ffff02a224 */ /* 0x000fe200078e0a02 */
[----:B------:R-:W-:Y:S02]  /*0660*/  @!P1 LOP3.LUT R2, RZ, R4, RZ, 0x33, !PT ;  /* 0x00000004ff029212 */ /* 0x000fe400078e33ff */
[----:B------:R-:W-:-:S03]  /*0670*/  LEA.HI R3, R3, R0, RZ, 0x7 ;  /* 0x0000000003037211 */ /* 0x000fc600078f38ff */
[----:B------:R-:W-:Y:S02]  /*0680*/  IMAD.SHL.U32 R6, R2, 0x8, RZ ;  /* 0x0000000802067824 */ /* 0x000fe400078e00ff */
[----:B------:R-:W-:-:S03]  /*0690*/  IMAD.MOV R2, RZ, RZ, -R2 ;  /* 0x000000ffff027224 */ /* 0x000fc600078e0a02 */
[----:B------:R-:W-:Y:S01]  /*06a0*/  LEA.HI.SX32 R3, R3, -R6, 0x19 ;  /* 0x8000000603037211 */ /* 0x000fe200078fcaff */
[----:B------:R-:W-:-:S03]  /*06b0*/  IMAD R8, R4, R2, R5 ;  /* 0x0000000204087224 */ /* 0x000fc600078e0205 */
[----:B------:R-:W-:-:S04]  /*06c0*/  VIMNMX R11, PT, PT, R3, 0x8, PT ;  /* 0x00000008030b7848 */ /* 0x000fc80003fe0100 */
[-C--:B------:R-:W-:Y:S02]  /*06d0*/  IABS R7, R11.reuse ;  /* 0x0000000b00077213 */ /* 0x080fe40000000000 */
[----:B------:R-:W-:Y:S02]  /*06e0*/  IABS R4, R11 ;  /* 0x0000000b00047213 */ /* 0x000fe40000000000 */
[----:B------:R-:W1:Y:S08]  /*06f0*/  I2F.RP R0, R7 ;  /* 0x0000000700007306 */ /* 0x000e700000209400 */
[----:B-1----:R-:W1:Y:S02]  /*0700*/  MUFU.RCP R0, R0 ;  /* 0x0000000000007308 */ /* 0x002e640000001000 */
[----:B-1----:R-:W-:-:S02]  /*0710*/  VIADD R3, R0, 0xffffffe ;  /* 0x0ffffffe00037836 */ /* 0x002fc40000000000 */
[----:B------:R-:W-:-:S04]  /*0720*/  IMAD.MOV R0, RZ, RZ, -R4 ;  /* 0x000000ffff007224 */ /* 0x000fc800078e0a04 */
[----:B------:R-:W1:Y:S08]  /*0730*/  I2F.RP R4, R13 ;  /* 0x0000000d00047306 */ /* 0x000e700000209400 */
[----:B------:R-:W2:Y:S08]  /*0740*/  F2I.FTZ.U32.TRUNC.NTZ R3, R3 ;  /* 0x0000000300037305 */ /* 0x000eb0000021f000 */
[----:B-1----:R-:W1:Y:S01]  /*0750*/  MUFU.RCP R4, R4 ;  /* 0x0000000400047308 */ /* 0x002e620000001000 */
[----:B--2---:R-:W-:-:S04]  /*0760*/  IMAD.MOV R9, RZ, RZ, -R3 ;  /* 0x000000ffff097224 */ /* 0x004fc800078e0a03 */
[----:B------:R-:W-:Y:S01]  /*0770*/  IMAD.MOV.U32 R2, RZ, RZ, R9 ;  /* 0x000000ffff027224 */ /* 0x000fe200078e0009 */
[----:B------:R-:W-:-:S03]  /*0780*/  IABS R9, R8 ;  /* 0x0000000800097213 */ /* 0x000fc60000000000 */
[----:B------:R-:W-:Y:S02]  /*0790*/  IMAD R5, R2, R7, RZ ;  /* 0x0000000702057224 */ /* 0x000fe400078e02ff */
[----:B------:R-:W-:-:S04]  /*07a0*/  IMAD.MOV.U32 R2, RZ, RZ, RZ ;  /* 0x000000ffff027224 */ /* 0x000fc800078e00ff */
[----:B------:R-:W-:Y:S01]  /*07b0*/  IMAD.HI.U32 R2, R3, R5, R2 ;  /* 0x0000000503027227 */ /* 0x000fe200078e0002 */
[----:B------:R-:W-:Y:S02]  /*07c0*/  IABS R5, R23 ;  /* 0x0000001700057213 */ /* 0x000fe40000000000 */
[----:B------:R-:W-:-:S03]  /*07d0*/  LOP3.LUT R3, R8, R11, RZ, 0x3c, !PT ;  /* 0x0000000b08037212 */ /* 0x000fc600078e3cff */
[----:B------:R-:W-:Y:S01]  /*07e0*/  IMAD.HI.U32 R2, R2, R9, RZ ;  /* 0x0000000902027227 */ /* 0x000fe200078e00ff */
[----:B------:R-:W-:-:S03]  /*07f0*/  ISETP.GE.AND P2, PT, R3, RZ, PT ;  /* 0x000000ff0300720c */ /* 0x000fc60003f46270 */
[----:B------:R-:W-:Y:S02]  /*0800*/  IMAD R0, R2, R0, R9 ;  /* 0x0000000002007224 */ /* 0x000fe400078e0209 */
[----:B-1----:R-:W-:-:S03]  /*0810*/  VIADD R3, R4, 0xffffffe ;  /* 0x0ffffffe04037836 */ /* 0x002fc60000000000 */
[----:B------:R-:W-:-:S03]  /*0820*/  ISETP.GT.U32.AND P1, PT, R7, R0, PT ;  /* 0x000000000700720c */ /* 0x000fc60003f24070 */
[----:B------:R-:W-:Y:S10]  /*0830*/  F2I.FTZ.U32.TRUNC.NTZ R3, R3 ;  /* 0x0000000300037305 */ /* 0x000ff4000021f000 */
[----:B------:R-:W-:-:S02]  /*0840*/  @!P1 IMAD.IADD R0, R0, 0x1, -R7 ;  /* 0x0000000100009824 */ /* 0x000fc400078e0a07 */
[----:B------:R-:W-:Y:S01]  /*0850*/  @!P1 VIADD R2, R2, 0x1 ;  /* 0x0000000102029836 */ /* 0x000fe20000000000 */
[----:B------:R-:W-:Y:S02]  /*0860*/  ISETP.NE.AND P1, PT, R11, RZ, PT ;  /* 0x000000ff0b00720c */ /* 0x000fe40003f25270 */
[----:B------:R-:W-:Y:S01]  /*0870*/  ISETP.GE.U32.AND P0, PT, R0, R7, PT ;  /* 0x000000070000720c */ /* 0x000fe20003f06070 */
[----:B------:R-:W-:Y:S01]  /*0880*/  IMAD.MOV.U32 R0, RZ, RZ, R5 ;  /* 0x000000ffff007224 */ /* 0x000fe200078e0005 */
[----:B------:R-:W-:-:S03]  /*0890*/  LOP3.LUT R7, R202, 0x7f, RZ, 0xc0, !PT ;  /* 0x0000007fca077812 */ /* 0x000fc600078ec0ff */
[----:B------:R-:W1:Y:S01]  /*08a0*/  I2F.RP R5, R0 ;  /* 0x0000000000057306 */ /* 0x000e620000209400 */
[----:B------:R-:W-:-:S07]  /*08b0*/  ISETP.NE.U32.AND P3, PT, R7, RZ, PT ;  /* 0x000000ff0700720c */ /* 0x000fce0003f65070 */
[----:B------:R-:W-:-:S04]  /*08c0*/  @P0 VIADD R2, R2, 0x1 ;  /* 0x0000000102020836 */ /* 0x000fc80000000000 */
[----:B------:R-:W-:Y:S01]  /*08d0*/  IMAD.MOV.U32 R10, RZ, RZ, R2 ;  /* 0x000000ffff0a7224 */ /* 0x000fe200078e0002 */
[----:B-1----:R-:W1:Y:S03]  /*08e0*/  MUFU.RCP R5, R5 ;  /* 0x0000000500057308 */ /* 0x002e660000001000 */
[----:B------:R-:W-:Y:S01]  /*08f0*/  @!P2 IMAD.MOV R10, RZ, RZ, -R10 ;  /* 0x000000ffff0aa224 */ /* 0x000fe200078e0a0a */
[----:B------:R-:W-:-:S05]  /*0900*/  @!P1 LOP3.LUT R10, RZ, R11, RZ, 0x33, !PT ;  /* 0x0000000bff0a9212 */ /* 0x000fca00078e33ff */
[----:B------:R-:W-:Y:S02]  /*0910*/  IMAD.MOV R2, RZ, RZ, -R10 ;  /* 0x000000ffff027224 */ /* 0x000fe400078e0a0a */
[----:B------:R-:W-:Y:S02]  /*0920*/  IMAD.SHL.U32 R12, R10, 0x200, RZ ;  /* 0x000002000a0c7824 */ /* 0x000fe400078e00ff */
[----:B------:R-:W-:Y:S02]  /*0930*/  IMAD R2, R11, R2, R8 ;  /* 0x000000020b027224 */ /* 0x000fe400078e0208 */
[----:B------:R-:W-:Y:S01]  /*0940*/  IMAD.MOV R8, RZ, RZ, -R3 ;  /* 0x000000ffff087224 */ /* 0x000fe200078e0a03 */
[----:B------:R-:W2:Y:S01]  /*0950*/  LDC.64 R10, c[0x0][0x3a0] ;  /* 0x0000e800ff0a7b82 */ /* 0x000ea20000000a00 */
[----:B------:R-:W-:Y:S01]  /*0960*/  IMAD.IADD R2, R6, 0x1, R2 ;  /* 0x0000000106027824 */ /* 0x000fe200078e0202 */
[----:B------:R-:W-:Y:S01]  /*0970*/  LOP3.LUT R21, R12, 0x181, R21, 0xf8, !PT ;  /* 0x000001810c157812 */ /* 0x000fe200078ef815 */
[----:B------:R-:W-:-:S02]  /*0980*/  IMAD.MOV.U32 R6, RZ, RZ, R8 ;  /* 0x000000ffff067224 */ /* 0x000fc400078e0008 */
[----:B------:R-:W-:Y:S01]  /*0990*/  IMAD R48, R2, 0x80, R7 ;  /* 0x0000008002307824 */ /* 0x000fe200078e0207 */
[----:B------:R-:W-:Y:S01]  /*09a0*/  LOP3.LUT R8, R21, 0x2, RZ, 0xfc, !PT ;  /* 0x0000000215087812 */ /* 0x000fe200078efcff */
[----:B------:R-:W-:Y:S01]  /*09b0*/  IMAD R9, R6, R13, RZ ;  /* 0x0000000d06097224 */ /* 0x000fe200078e02ff */
[----:B------:R-:W-:Y:S01]  /*09c0*/  IABS R141, R21 ;  /* 0x00000015008d7213 */ /* 0x000fe20000000000 */
[----:B------:R-:W-:Y:S01]  /*09d0*/  IMAD.MOV.U32 R2, RZ, RZ, RZ ;  /* 0x000000ffff027224 */ /* 0x000fe200078e00ff */
[----:B------:R-:W-:Y:S01]  /*09e0*/  IABS R6, R48 ;  /* 0x0000003000067213 */ /* 0x000fe20000000000 */
[----:B-1----:R-:W-:Y:S01]  /*09f0*/  VIADD R4, R5, 0xffffffe ;  /* 0x0ffffffe05047836 */ /* 0x002fe20000000000 */
[----:B------:R-:W-:Y:S01]  /*0a00*/  IABS R7, R8 ;  /* 0x0000000800077213 */ /* 0x000fe20000000000 */
[----:B------:R-:W-:Y:S01]  /*0a10*/  IMAD.HI.U32 R2, R3, R9, R2 ;  /* 0x0000000903027227 */ /* 0x000fe200078e0002 */
[C---:B------:R-:W-:Y:S01]  /*0a20*/  LOP3.LUT R26, R21.reuse, 0x6, RZ, 0xfc, !PT ;  /* 0x00000006151a7812 */ /* 0x040fe200078efcff */
[----:B------:R1:W3:Y:S01]  /*0a30*/  F2I.FTZ.U32.TRUNC.NTZ R5, R4 ;  /* 0x0000000400057305 */ /* 0x0002e2000021f000 */
[----:B------:R-:W-:Y:S01]  /*0a40*/  ISETP.GE.AND P5, PT, R8, RZ, PT ;  /* 0x000000ff0800720c */ /* 0x000fe20003fa6270 */
[----:B------:R-:W-:Y:S01]  /*0a50*/  IMAD.MOV.U32 R3, RZ, RZ, R6 ;  /* 0x000000ffff037224 */ /* 0x000fe200078e0006 */
[----:B------:R-:W-:Y:S01]  /*0a60*/  IABS R149, R26 ;  /* 0x0000001a00957213 */ /* 0x000fe20000000000 */
[----:B------:R-:W-:Y:S01]  /*0a70*/  STL [R1+0x68], R48 ;  /* 0x0000683001007387 */ /* 0x000fe20000100800 */
[C---:B------:R-:W-:Y:S01]  /*0a80*/  LOP3.LUT R28, R21.reuse, 0x8, RZ, 0xfc, !PT ;  /* 0x00000008151c7812 */ /* 0x040fe200078efcff */
[----:B------:R-:W-:Y:S01]  /*0a90*/  IMAD.HI.U32 R2, R2, R3, RZ ;  /* 0x0000000302027227 */ /* 0x000fe200078e00ff */
[C---:B------:R-:W-:Y:S01]  /*0aa0*/  LOP3.LUT R29, R21.reuse, 0xa, RZ, 0xfc, !PT ;  /* 0x0000000a151d7812 */ /* 0x040fe200078efcff */
[----:B------:R2:W-:Y:S01]  /*0ab0*/  STL [R1+0x70], R12 ;  /* 0x0000700c01007387 */ /* 0x0005e20000100800 */
[----:B------:R-:W-:Y:S01]  /*0ac0*/  IABS R25, R28 ;  /* 0x0000001c00197213 */ /* 0x000fe20000000000 */
[----:B------:R-:W-:Y:S01]  /*0ad0*/  IMAD.MOV R2, RZ, RZ, -R2 ;  /* 0x000000ffff027224 */ /* 0x000fe200078e0a02 */
[----:B------:R-:W-:Y:S01]  /*0ae0*/  IABS R151, R29 ;  /* 0x0000001d00977213 */ /* 0x000fe20000000000 */
[----:B-1----:R-:W-:Y:S01]  /*0af0*/  IMAD.MOV.U32 R4, RZ, RZ, RZ ;  /* 0x000000ffff047224 */ /* 0x002fe200078e00ff */
[----:B------:R-:W-:Y:S01]  /*0b00*/  LOP3.LUT R30, R21, 0xc, RZ, 0xfc, !PT ;  /* 0x0000000c151e7812 */ /* 0x000fe200078efcff */
[----:B------:R-:W-:Y:S01]  /*0b10*/  IMAD R2, R13, R2, R3 ;  /* 0x000000020d027224 */ /* 0x000fe200078e0203 */
[----:B------:R-:W-:Y:S01]  /*0b20*/  LOP3.LUT R31, R21, 0xe, RZ, 0xfc, !PT ;  /* 0x0000000e151f7812 */ /* 0x000fe200078efcff */
[----:B---3--:R-:W-:Y:S01]  /*0b30*/  IMAD.MOV R9, RZ, RZ, -R5 ;  /* 0x000000ffff097224 */ /* 0x008fe200078e0a05 */
[----:B------:R-:W-:Y:S01]  /*0b40*/  IABS R27, R30 ;  /* 0x0000001e001b7213 */ /* 0x000fe20000000000 */
[----:B--2---:R-:W-:Y:S01]  /*0b50*/  VIADD R12, R10, 0xffffffe3 ;  /* 0xffffffe30a0c7836 */ /* 0x004fe20000000000 */
[----:B------:R-:W-:Y:S01]  /*0b60*/  ISETP.GT.U32.AND P0, PT, R13, R2, PT ;  /* 0x000000020d00720c */ /* 0x000fe20003f04070 */
[----:B------:R-:W-:Y:S01]  /*0b70*/  IMAD R3, R9, R0, RZ ;  /* 0x0000000009037224 */ /* 0x000fe200078e02ff */
[----:B------:R-:W-:-:S02]  /*0b80*/  LOP3.LUT R9, R21, 0x4, RZ, 0xfc, !PT ;  /* 0x0000000415097812 */ /* 0x000fc400078efcff */
[----:B------:R-:W-:Y:S01]  /*0b90*/  IABS R153, R31 ;  /* 0x0000001f00997213 */ /* 0x000fe20000000000 */
[----:B------:R-:W-:Y:S01]  /*0ba0*/  IMAD.HI.U32 R20, R5, R3, R4 ;  /* 0x0000000305147227 */ /* 0x000fe200078e0004 */
[----:B------:R-:W-:Y:S02]  /*0bb0*/  IABS R147, R9 ;  /* 0x0000000900937213 */ /* 0x000fe40000000000 */
[C---:B------:R-:W-:Y:S02]  /*0bc0*/  LOP3.LUT R32, R21.reuse, 0x12, RZ, 0xfc, !PT ;  /* 0x0000001215207812 */ /* 0x040fe400078efcff */
[C---:B------:R-:W-:Y:S01]  /*0bd0*/  LOP3.LUT R33, R21.reuse, 0x46, RZ, 0xfc, !PT ;  /* 0x0000004615217812 */ /* 0x040fe200078efcff */
[C---:B------:R-:W-:Y:S01]  /*0be0*/  IMAD.HI.U32 R4, R20.reuse, R7, RZ ;  /* 0x0000000714047227 */ /* 0x040fe200078e00ff */
[----:B------:R-:W-:Y:S02]  /*0bf0*/  IABS R155, R32 ;  /* 0x00000020009b7213 */ /* 0x000fe40000000000 */
[----:B------:R-:W-:Y:S01]  /*0c00*/  IABS R125, R33 ;  /* 0x00000021007d7213 */ /* 0x000fe20000000000 */
[----:B------:R-:W-:Y:S01]  /*0c10*/  IMAD.HI.U32 R3, R20, R141, RZ ;  /* 0x0000008d14037227 */ /* 0x000fe200078e00ff */
[----:B------:R-:W-:-:S02]  /*0c20*/  LOP3.LUT R36, R21, 0x4c, RZ, 0xfc, !PT ;  /* 0x0000004c15247812 */ /* 0x000fc400078efcff */
[----:B------:R-:W-:Y:S01]  /*0c30*/  LOP3.LUT R34, R21, 0x48, RZ, 0xfc, !PT ;  /* 0x0000004815227812 */ /* 0x000fe200078efcff */
[----:B------:R-:W-:Y:S01]  /*0c40*/  @!P0 IMAD.IADD R2, R2, 0x1, -R13 ;  /* 0x0000000102028824 */ /* 0x000fe200078e0a0d */
[----:B------:R-:W-:Y:S01]  /*0c50*/  ISETP.GE.AND P0, PT, R9, RZ, PT ;  /* 0x000000ff0900720c */ /* 0x000fe20003f06270 */
[----:B------:R-:W-:Y:S01]  /*0c60*/  IMAD.MOV R4, RZ, RZ, -R4 ;  /* 0x000000ffff047224 */ /* 0x000fe200078e0a04 */
[----:B------:R-:W-:Y:S01]  /*0c70*/  LOP3.LUT R35, R21, 0x4a, RZ, 0xfc, !PT ;  /* 0x0000004a15237812 */ /* 0x000fe200078efcff */
[----:B------:R-:W-:Y:S01]  /*0c80*/  IMAD.MOV R3, RZ, RZ, -R3 ;  /* 0x000000ffff037224 */ /* 0x000fe200078e0a03 */
[----:B------:R-:W-:Y:S01]  /*0c90*/  ISETP.GT.U32.AND P1, PT, R13, R2, PT ;  /* 0x000000020d00720c */ /* 0x000fe20003f24070 */
[C---:B------:R-:W-:Y:S01]  /*0ca0*/  IMAD.HI.U32 R6, R20.reuse, R149, RZ ;  /* 0x0000009514067227 */ /* 0x040fe200078e00ff */
[----:B------:R-:W-:Y:S02]  /*0cb0*/  IABS R123, R35 ;  /* 0x00000023007b7213 */ /* 0x000fe40000000000 */
[C---:B------:R-:W-:Y:S01]  /*0cc0*/  LOP3.LUT R38, R21.reuse, 0x5e, RZ, 0xfc, !PT ;  /* 0x0000005e15267812 */ /* 0x040fe200078efcff */
[----:B------:R-:W-:Y:S01]  /*0cd0*/  IMAD.HI.U32 R5, R20, R147, RZ ;  /* 0x0000009314057227 */ /* 0x000fe200078e00ff */
[----:B------:R-:W-:-:S02]  /*0ce0*/  LOP3.LUT R42, R21, 0x64, RZ, 0xfc, !PT ;  /* 0x00000064152a7812 */ /* 0x000fc400078efcff */
[C---:B------:R-:W-:Y:S01]  /*0cf0*/  LOP3.LUT R40, R21.reuse, 0x60, RZ, 0xfc, !PT ;  /* 0x0000006015287812 */ /* 0x040fe200078efcff */
[C---:B------:R-:W-:Y:S01]  /*0d00*/  IMAD R146, R0.reuse, R4, R7 ;  /* 0x0000000400927224 */ /* 0x040fe200078e0207 */
[----:B------:R-:W-:Y:S01]  /*0d10*/  IABS R41, R42 ;  /* 0x0000002a00297213 */ /* 0x000fe20000000000 */
[----:B------:R-:W-:Y:S01]  /*0d20*/  IMAD R141, R0, R3, R141 ;  /* 0x00000003008d7224 */ /* 0x000fe200078e028d */
[----:B------:R-:W-:Y:S01]  /*0d30*/  IABS R37, R40 ;  /* 0x0000002800257213 */ /* 0x000fe20000000000 */
[C---:B------:R-:W-:Y:S01]  /*0d40*/  VIADD R4, R10.reuse, 0xffffffec ;  /* 0xffffffec0a047836 */ /* 0x040fe20000000000 */
[C---:B------:R-:W-:Y:S01]  /*0d50*/  LOP3.LUT R44, R21.reuse, 0x66, RZ, 0xfc, !PT ;  /* 0x00000066152c7812 */ /* 0x040fe200078efcff */
[----:B------:R-:W-:Y:S01]  /*0d60*/  VIADD R3, R10, 0xffffffed ;  /* 0xffffffed0a037836 */ /* 0x000fe20000000000 */
[----:B------:R-:W-:Y:S01]  /*0d70*/  LOP3.LUT R46, R21, 0x68, RZ, 0xfc, !PT ;  /* 0x00000068152e7812 */ /* 0x000fe200078efcff */
[----:B------:R-:W-:Y:S01]  /*0d80*/  IMAD.MOV R6, RZ, RZ, -R6 ;  /* 0x000000ffff067224 */ /* 0x000fe200078e0a06 */
[----:B------:R-:W-:Y:S01]  /*0d90*/  ISETP.GE.U32.AND P6, PT, R4, 0x7fffffad, PT ;  /* 0x7fffffad0400780c */ /* 0x000fe20003fc6070 */
[----:B------:R-:W-:Y:S01]  /*0da0*/  IMAD.MOV R5, RZ, RZ, -R5 ;  /* 0x000000ffff057224 */ /* 0x000fe200078e0a05 */
[----:B------:R-:W-:Y:S01]  /*0db0*/  ISETP.GE.U32.AND P4, PT, R3, 0x7fffffae, PT ;  /* 0x7fffffae0300780c */ /* 0x000fe20003f86070 */
[----:B------:R-:W-:Y:S01]  /*0dc0*/  IMAD R149, R0, R6, R149 ;  /* 0x0000000600957224 */ /* 0x000fe200078e0295 */
[----:B------:R-:W-:Y:S01]  /*0dd0*/  SEL R18, RZ, 0x1, P6 ;  /* 0x00000001ff127807 */ /* 0x000fe20003000000 */
[----:B------:R-:W-:Y:S01]  /*0de0*/  VIADD R4, R10, 0xffffffe8 ;  /* 0xffffffe80a047836 */ /* 0x000fe20000000000 */
[----:B------:R-:W-:Y:S01]  /*0df0*/  SEL R19, RZ, 0x1fffe, P4 ;  /* 0x0001fffeff137807 */ /* 0x000fe20002000000 */
[----:B------:R-:W-:Y:S01]  /*0e00*/  IMAD R147, R0, R5, R147 ;  /* 0x0000000500937224 */ /* 0x000fe200078e0293 */
[----:B------:R-:W-:Y:S01]  /*0e10*/  IABS R43, R44 ;  /* 0x0000002c002b7213 */ /* 0x000fe20000000000 */
[----:B------:R-:W-:Y:S01]  /*0e20*/  VIADD R6, R10, 0xffffffee ;  /* 0xffffffee0a067836 */ /* 0x000fe20000000000 */
[----:B------:R-:W-:Y:S01]  /*0e30*/  ISETP.GE.U32.AND P6, PT, R4, 0x7fffffa9, PT ;  /* 0x7fffffa90400780c */ /* 0x000fe20003fc6070 */
[C---:B------:R-:W-:Y:S01]  /*0e40*/  VIADD R3, R10.reuse, 0xffffffe9 ;  /* 0xffffffe90a037836 */ /* 0x040fe20000000000 */
[----:B------:R-:W-:Y:S01]  /*0e50*/  IABS R45, R46 ;  /* 0x0000002e002d7213 */ /* 0x000fe20000000000 */
[----:B------:R-:W-:Y:S01]  /*0e60*/  VIADD R5, R10, 0xffffffef ;  /* 0xffffffef0a057836 */ /* 0x000fe20000000000 */
[----:B------:R-:W-:Y:S01]  /*0e70*/  SEL R17, RZ, 0x1, P6 ;  /* 0x00000001ff117807 */ /* 0x000fe20003000000 */
[----:B------:R-:W-:Y:S01]  /*0e80*/  @!P1 IMAD.IADD R2, R2, 0x1, -R13 ;  /* 0x0000000102029824 */ /* 0x000fe200078e0a0d */
[----:B------:R-:W-:Y:S01]  /*0e90*/  ISETP.GE.U32.AND P1, PT, R6, 0x7fffffaf, PT ;  /* 0x7fffffaf0600780c */ /* 0x000fe20003f26070 */
[C---:B------:R-:W-:Y:S01]  /*0ea0*/  VIADD R4, R10.reuse, 0xffffffea ;  /* 0xffffffea0a047836 */ /* 0x040fe20000000000 */
[----:B------:R-:W-:Y:S01]  /*0eb0*/  ISETP.GE.U32.AND P4, PT, R3, 0x7fffffaa, PT ;  /* 0x7fffffaa0300780c */ /* 0x000fe20003f86070 */
[----:B------:R-:W-:Y:S01]  /*0ec0*/  VIADD R3, R10, 0xffffffeb ;  /* 0xffffffeb0a037836 */ /* 0x000fe20000000000 */
[----:B------:R-:W-:Y:S01]  /*0ed0*/  ISETP.GE.U32.AND P2, PT, R5, 0x7fffffb0, PT ;  /* 0x7fffffb00500780c */ /* 0x000fe20003f46070 */
[----:B------:R-:W-:Y:S01]  /*0ee0*/  IMAD.HI.U32 R7, R20, R25, RZ ;  /* 0x0000001914077227 */ /* 0x000fe200078e00ff */
[----:B------:R-:W-:-:S02]  /*0ef0*/  SEL R8, RZ, 0x4, P1 ;  /* 0x00000004ff087807 */ /* 0x000fc40000800000 */
[----:B------:R-:W-:Y:S01]  /*0f00*/  ISETP.GE.U32.AND P1, PT, R4, 0x7fffffab, PT ;  /* 0x7fffffab0400780c */ /* 0x000fe20003f26070 */
[C---:B------:R-:W-:Y:S01]  /*0f10*/  VIADD R4, R10.reuse, 0xffffffe4 ;  /* 0xffffffe40a047836 */ /* 0x040fe20000000000 */
[----:B------:R-:W-:Y:S01]  /*0f20*/  SEL R9, RZ, 0x7fff8, P2 ;  /* 0x0007fff8ff097807 */ /* 0x000fe20001000000 */
[----:B------:R-:W-:Y:S01]  /*0f30*/  IMAD.MOV R7, RZ, RZ, -R7 ;  /* 0x000000ffff077224 */ /* 0x000fe200078e0a07 */
[----:B------:R-:W-:Y:S01]  /*0f40*/  ISETP.GE.U32.AND P2, PT, R3, 0x7fffffac, PT ;  /* 0x7fffffac0300780c */ /* 0x000fe20003f46070 */
[----:B------:R-:W-:Y:S01]  /*0f50*/  VIADD R3, R10, 0xffffffe5 ;  /* 0xffffffe50a037836 */ /* 0x000fe20000000000 */
[----:B------:R-:W-:Y:S01]  /*0f60*/  ISETP.GE.U32.AND P6, PT, R4, 0x7fffffa5, PT ;  /* 0x7fffffa50400780c */ /* 0x000fe20003fc6070 */
[----:B------:R-:W-:Y:S01]  /*0f70*/  VIADD R4, R10, 0xffffffe6 ;  /* 0xffffffe60a047836 */ /* 0x000fe20000000000 */
[----:B------:R-:W-:Y:S01]  /*0f80*/  SEL R16, RZ, 0x1fffe, P4 ;  /* 0x0001fffeff107807 */ /* 0x000fe20002000000 */
[----:B------:R-:W-:Y:S01]  /*0f90*/  IMAD R150, R0, R7, R25 ;  /* 0x0000000700967224 */ /* 0x000fe200078e0219 */
[----:B------:R-:W-:Y:S01]  /*0fa0*/  ISETP.GE.U32.AND P4, PT, R3, 0x7fffffa6, PT ;  /* 0x7fffffa60300780c */ /* 0x000fe20003f86070 */
[----:B------:R-:W-:Y:S01]  /*0fb0*/  VIADD R3, R10, 0xffffffe7 ;  /* 0xffffffe70a037836 */ /* 0x000fe20000000000 */
[----:B------:R-:W-:Y:S01]  /*0fc0*/  SEL R5, RZ, 0x4, P1 ;  /* 0x00000004ff057807 */ /* 0x000fe20000800000 */
[----:B------:R-:W-:Y:S01]  /*0fd0*/  IMAD.HI.U32 R24, R20, R27, RZ ;  /* 0x0000001b14187227 */ /* 0x000fe200078e00ff */
[----:B------:R-:W-:-:S02]  /*0fe0*/  ISETP.GE.U32.AND P1, PT, R4, 0x7fffffa7, PT ;  /* 0x7fffffa70400780c */ /* 0x000fc40003f26070 */
[----:B------:R-:W-:Y:S01]  /*0ff0*/  SEL R6, RZ, 0x7fff8, P2 ;  /* 0x0007fff8ff067807 */ /* 0x000fe20001000000 */
[C---:B------:R-:W-:Y:S01]  /*1000*/  VIADD R4, R10.reuse, 0xffffffe2 ;  /* 0xffffffe20a047836 */ /* 0x040fe20000000000 */
[----:B------:R-:W-:Y:S01]  /*1010*/  ISETP.GE.U32.AND P2, PT, R3, 0x7fffffa8, PT ;  /* 0x7fffffa80300780c */ /* 0x000fe20003f46070 */
[----:B------:R-:W-:Y:S01]  /*1020*/  VIADD R3, R10, 0xffffffe1 ;  /* 0xffffffe10a037836 */ /* 0x000fe20000000000 */
[----:B------:R-:W-:Y:S01]  /*1030*/  SEL R13, RZ, 0x1fffe, P4 ;  /* 0x0001fffeff0d7807 */ /* 0x000fe20002000000 */
[----:B------:R-:W-:Y:S01]  /*1040*/  IMAD.MOV R24, RZ, RZ, -R24 ;  /* 0x000000ffff187224 */ /* 0x000fe200078e0a18 */
[----:B------:R-:W-:Y:S01]  /*1050*/  SEL R14, RZ, 0x1, P6 ;  /* 0x00000001ff0e7807 */ /* 0x000fe20003000000 */
[----:B------:R-:W-:Y:S01]  /*1060*/  IMAD.IADD R16, R17, 0x1, R16 ;  /* 0x0000000111107824 */ /* 0x000fe200078e0210 */
[----:B------:R-:W-:Y:S01]  /*1070*/  ISETP.GE.U32.AND P4, PT, R4, 0x7fffffa3, PT ;  /* 0x7fffffa30400780c */ /* 0x000fe20003f86070 */
[----:B------:R-:W-:Y:S01]  /*1080*/  IMAD R152, R0, R24, R27 ;  /* 0x0000001800987224 */ /* 0x000fe200078e021b */
[----:B------:R-:W-:Y:S01]  /*1090*/  ISETP.GE.U32.AND P6, PT, R3, 0x7fffffa2, PT ;  /* 0x7fffffa20300780c */ /* 0x000fe20003fc6070 */
[----:B------:R-:W-:Y:S01]  /*10a0*/  IMAD.IADD R13, R14, 0x1, R13 ;  /* 0x000000010e0d7824 */ /* 0x000fe200078e020d */
[----:B------:R-:W-:Y:S01]  /*10b0*/  SEL R4, RZ, 0x7fff8, P2 ;  /* 0x0007fff8ff047807 */ /* 0x000fe20001000000 */
[----:B------:R-:W-:Y:S01]  /*10c0*/  IMAD.IADD R18, R18, 0x1, R19 ;  /* 0x0000000112127824 */ /* 0x000fe200078e0213 */
[----:B------:R-:W-:-:S02]  /*10d0*/  ISETP.GT.U32.AND P2, PT, R0, R146, PT ;  /* 0x000000920000720c */ /* 0x000fc40003f44070 */
[----:B------:R-:W-:Y:S02]  /*10e0*/  SEL R15, RZ, 0x1fffe, P6 ;  /* 0x0001fffeff0f7807 */ /* 0x000fe40003000000 */
[C---:B------:R-:W-:Y:S02]  /*10f0*/  ISETP.GT.U32.AND P6, PT, R0.reuse, R147, PT ;  /* 0x000000930000720c */ /* 0x040fe40003fc4070 */
[----:B------:R-:W-:Y:S02]  /*1100*/  SEL R3, RZ, 0x4, P1 ;  /* 0x00000004ff037807 */ /* 0x000fe40000800000 */
[----:B------:R-:W-:Y:S02]  /*1110*/  ISETP.GT.U32.AND P1, PT, R0, R141, PT ;  /* 0x0000008d0000720c */ /* 0x000fe40003f24070 */
[----:B------:R-:W-:Y:S02]  /*1120*/  SEL R7, RZ, 0x4, P4 ;  /* 0x00000004ff077807 */ /* 0x000fe40002000000 */
[----:B------:R-:W-:Y:S01]  /*1130*/  ISETP.GE.U32.AND P4, PT, R12, 0x7fffffa4, PT ;  /* 0x7fffffa40c00780c */ /* 0x000fe20003f86070 */
[----:B------:R-:W-:Y:S01]  /*1140*/  @!P2 IMAD.IADD R146, R146, 0x1, -R0 ;  /* 0x000000019292a824 */ /* 0x000fe200078e0a00 */
[----:B------:R-:W-:Y:S01]  /*1150*/  LOP3.LUT R16, R16, 0x3, RZ, 0xc0, !PT ;  /* 0x0000000310107812 */ /* 0x000fe200078ec0ff */
[----:B------:R-:W-:Y:S01]  /*1160*/  IMAD.HI.U32 R12, R20, R151, RZ ;  /* 0x00000097140c7227 */ /* 0x000fe200078e00ff */
[----:B------:R-:W-:-:S02]  /*1170*/  LOP3.LUT R13, R13, 0x3, RZ, 0xc0, !PT ;  /* 0x000000030d0d7812 */ /* 0x000fc400078ec0ff */
[----:B------:R-:W-:Y:S01]  /*1180*/  IADD3 R5, PT, PT, R16, R6, R5 ;  /* 0x0000000610057210 */ /* 0x000fe20007ffe005 */
[----:B------:R-:W-:Y:S01]  /*1190*/  @!P6 IMAD.IADD R147, R147, 0x1, -R0 ;  /* 0x000000019393e824 */ /* 0x000fe200078e0a00 */
[C---:B------:R-:W-:Y:S01]  /*11a0*/  ISETP.GT.U32.AND P6, PT, R0.reuse, R146, PT ;  /* 0x000000920000720c */ /* 0x040fe20003fc4070 */
[----:B------:R-:W-:Y:S01]  /*11b0*/  IMAD.MOV R25, RZ, RZ, -R12 ;  /* 0x000000ffff197224 */ /* 0x000fe200078e0a0c */
[----:B------:R-:W-:Y:S01]  /*11c0*/  SEL R12, RZ, 0x7fff8, P4 ;  /* 0x0007fff8ff0c7807 */ /* 0x000fe20002000000 */
[----:B------:R-:W-:Y:S01]  /*11d0*/  @!P1 IMAD.IADD R141, R141, 0x1, -R0 ;  /* 0x000000018d8d9824 */ /* 0x000fe200078e0a00 */
[C---:B------:R-:W-:Y:S01]  /*11e0*/  ISETP.GT.U32.AND P4, PT, R0.reuse, R149, PT ;  /* 0x000000950000720c */ /* 0x040fe20003f84070 */
[C---:B------:R-:W-:Y:S01]  /*11f0*/  IMAD R151, R0.reuse, R25, R151 ;  /* 0x0000001900977224 */ /* 0x040fe200078e0297 */
[----:B------:R-:W-:Y:S01]  /*1200*/  ISETP.GT.U32.AND P2, PT, R0, R147, PT ;  /* 0x000000930000720c */ /* 0x000fe20003f44070 */
[----:B------:R-:W-:Y:S01]  /*1210*/  IMAD.HI.U32 R25, R20, R153, RZ ;  /* 0x0000009914197227 */ /* 0x000fe200078e00ff */
[----:B------:R-:W-:-:S02]  /*1220*/  ISETP.GT.U32.AND P1, PT, R0, R141, PT ;  /* 0x0000008d0000720c */ /* 0x000fc40003f24070 */
[----:B------:R-:W-:Y:S01]  /*1230*/  IADD3 R4, PT, PT, R13, R4, R3 ;  /* 0x000000040d047210 */ /* 0x000fe20007ffe003 */
[----:B------:R-:W-:Y:S01]  /*1240*/  IMAD.MOV R25, RZ, RZ, -R25 ;  /* 0x000000ffff197224 */ /* 0x000fe200078e0a19 */
[----:B------:R-:W-:Y:S01]  /*1250*/  LOP3.LUT R18, R18, 0x3, RZ, 0xc0, !PT ;  /* 0x0000000312127812 */ /* 0x000fe200078ec0ff */
[----:B------:R-:W-:Y:S01]  /*1260*/  @!P6 IMAD.IADD R146, R146, 0x1, -R0 ;  /* 0x000000019292e824 */ /* 0x000fe200078e0a00 */
[C---:B------:R-:W-:Y:S01]  /*1270*/  ISETP.GT.U32.AND P6, PT, R0.reuse, R150, PT ;  /* 0x000000960000720c */ /* 0x040fe20003fc4070 */
[----:B------:R-:W-:Y:S01]  /*1280*/  IMAD R153, R0, R25, R153 ;  /* 0x0000001900997224 */ /* 0x000fe200078e0299 */
[----:B------:R-:W-:Y:S01]  /*1290*/  IADD3 R8, PT, PT, R18, R9, R8 ;  /* 0x0000000912087210 */ /* 0x000fe20007ffe008 */
[----:B------:R-:W-:Y:S01]  /*12a0*/  @!P4 IMAD.IADD R149, R149, 0x1, -R0 ;  /* 0x000000019595c824 */ /* 0x000fe200078e0a00 */
[----:B------:R-:W-:Y:S01]  /*12b0*/  ISETP.GE.AND P4, PT, R26, RZ, PT ;  /* 0x000000ff1a00720c */ /* 0x000fe20003f86270 */
[----:B------:R-:W-:Y:S01]  /*12c0*/  @!P5 IMAD.MOV R146, RZ, RZ, -R146 ;  /* 0x000000ffff92d224 */ /* 0x000fe200078e0a92 */
[----:B------:R-:W-:Y:S01]  /*12d0*/  ISETP.GT.U32.AND P5, PT, R0, R152, PT ;  /* 0x000000980000720c */ /* 0x000fe20003fa4070 */
[--C-:B------:R-:W-:Y:S01]  /*12e0*/  @!P1 IMAD.IADD R141, R141, 0x1, -R0.reuse ;  /* 0x000000018d8d9824 */ /* 0x100fe200078e0a00 */
[----:B------:R-:W-:Y:S01]  /*12f0*/  ISETP.GE.AND P1, PT, R21, RZ, PT ;  /* 0x000000ff1500720c */ /* 0x000fe20003f26270 */
[----:B------:R-:W-:Y:S01]  /*1300*/  @!P2 IMAD.IADD R147, R147, 0x1, -R0 ;  /* 0x000000019393a824 */ /* 0x000fe200078e0a00 */
[----:B------:R-:W-:Y:S01]  /*1310*/  LOP3.LUT R26, R21, 0x10, RZ, 0xfc, !PT ;  /* 0x00000010151a7812 */ /* 0x000fe200078efcff */
[----:B------:R-:W-:Y:S01]  /*1320*/  IMAD.HI.U32 R25, R20, R155, RZ ;  /* 0x0000009b14197227 */ /* 0x000fe200078e00ff */
[----:B------:R-:W-:-:S02]  /*1330*/  ISETP.GT.U32.AND P2, PT, R0, R151, PT ;  /* 0x000000970000720c */ /* 0x000fc40003f44070 */
[----:B------:R-:W-:Y:S01]  /*1340*/  IABS R27, R26 ;  /* 0x0000001a001b7213 */ /* 0x000fe20000000000 */
[--C-:B------:R-:W-:Y:S01]  /*1350*/  @!P6 IMAD.IADD R150, R150, 0x1, -R0.reuse ;  /* 0x000000019696e824 */ /* 0x100fe200078e0a00 */
[----:B------:R-:W-:Y:S01]  /*1360*/  ISETP.GT.U32.AND P6, PT, R0, R149, PT ;  /* 0x000000950000720c */ /* 0x000fe20003fc4070 */
[----:B------:R-:W-:Y:S01]  /*1370*/  @!P0 IMAD.MOV R147, RZ, RZ, -R147 ;  /* 0x000000ffff938224 */ /* 0x000fe200078e0a93 */
[----:B------:R-:W-:Y:S01]  /*1380*/  ISETP.GE.AND P0, PT, R28, RZ, PT ;  /* 0x000000ff1c00720c */ /* 0x000fe20003f06270 */
[----:B------:R-:W-:Y:S01]  /*1390*/  @!P5 IMAD.IADD R152, R152, 0x1, -R0 ;  /* 0x000000019898d824 */ /* 0x000fe200078e0a00 */
[----:B------:R-:W-:Y:S01]  /*13a0*/  ISETP.GE.AND P5, PT, R31, RZ, PT ;  /* 0x000000ff1f00720c */ /* 0x000fe20003fa6270 */
[----:B------:R-:W-:Y:S01]  /*13b0*/  @!P1 IMAD.MOV R141, RZ, RZ, -R141 ;  /* 0x000000ffff8d9224 */ /* 0x000fe200078e0a8d */
[----:B------:R-:W-:Y:S01]  /*13c0*/  ISETP.GT.U32.AND P1, PT, R0, R150, PT ;  /* 0x000000960000720c */ /* 0x000fe20003f24070 */
[----:B------:R-:W-:Y:S01]  /*13d0*/  IMAD.HI.U32 R24, R20, R27, RZ ;  /* 0x0000001b14187227 */ /* 0x000fe200078e00ff */
[----:B------:R-:W-:-:S02]  /*13e0*/  LOP3.LUT R28, R21, 0x16, RZ, 0xfc, !PT ;  /* 0x00000016151c7812 */ /* 0x000fc400078efcff */
[----:B------:R-:W-:Y:S01]  /*13f0*/  LOP3.LUT R31, R21, 0x2c, RZ, 0xfc, !PT ;  /* 0x0000002c151f7812 */ /* 0x000fe200078efcff */
[----:B------:R-:W-:Y:S01]  /*1400*/  IMAD.MOV R25, RZ, RZ, -R25 ;  /* 0x000000ffff197224 */ /* 0x000fe200078e0a19 */
[----:B------:R-:W-:Y:S01]  /*1410*/  IABS R157, R28 ;  /* 0x0000001c009d7213 */ /* 0x000fe20000000000 */
[----:B------:R-:W-:Y:S01]  /*1420*/  @!P6 IMAD.IADD R149, R149, 0x1, -R0 ;  /* 0x000000019595e824 */ /* 0x000fe200078e0a00 */
[C---:B------:R-:W-:Y:S01]  /*1430*/  ISETP.GT.U32.AND P6, PT, R0.reuse, R153, PT ;  /* 0x000000990000720c */ /* 0x040fe20003fc4070 */
[----:B------:R-:W-:Y:S02]  /*1440*/  IMAD.MOV R24, RZ, RZ, -R24 ;  /* 0x000000ffff187224 */ /* 0x000fe400078e0a18 */
[----:B------:R-:W-:Y:S01]  /*1450*/  @!P4 IMAD.MOV R149, RZ, RZ, -R149 ;  /* 0x000000ffff95c224 */ /* 0x000fe200078e0a95 */
[C---:B------:R-:W-:Y:S01]  /*1460*/  ISETP.GT.U32.AND P4, PT, R0.reuse, R152, PT ;  /* 0x000000980000720c */ /* 0x040fe20003f84070 */
[--C-:B------:R-:W-:Y:S02]  /*1470*/  @!P2 IMAD.IADD R151, R151, 0x1, -R0.reuse ;  /* 0x000000019797a824 */ /* 0x100fe400078e0a00 */
[----:B------:R-:W-:Y:S01]  /*1480*/  IMAD R155, R0, R25, R155 ;  /* 0x00000019009b7224 */ /* 0x000fe200078e029b */
[----:B------:R-:W-:Y:S01]  /*1490*/  LOP3.LUT R25, R21, 0x14, RZ, 0xfc, !PT ;  /* 0x0000001415197812 */ /* 0x000fe200078efcff */
[--C-:B------:R-:W-:Y:S01]  /*14a0*/  @!P1 IMAD.IADD R150, R150, 0x1, -R0.reuse ;  /* 0x0000000196969824 */ /* 0x100fe200078e0a00 */
[C---:B------:R-:W-:Y:S01]  /*14b0*/  ISETP.GT.U32.AND P2, PT, R0.reuse, R151, PT ;  /* 0x000000970000720c */ /* 0x040fe20003f44070 */
[C---:B------:R-:W-:Y:S01]  /*14c0*/  IMAD R154, R0.reuse, R24, R27 ;  /* 0x00000018009a7224 */ /* 0x040fe200078e021b */
[----:B------:R-:W-:Y:S01]  /*14d0*/  IABS R27, R25 ;  /* 0x00000019001b7213 */ /* 0x000fe20000000000 */
[----:B------:R-:W-:Y:S01]  /*14e0*/  @!P6 IMAD.IADD R153, R153, 0x1, -R0 ;  /* 0x000000019999e824 */ /* 0x000fe200078e0a00 */
[----:B------:R-:W-:Y:S01]  /*14f0*/  ISETP.GE.AND P1, PT, R29, RZ, PT ;  /* 0x000000ff1d00720c */ /* 0x000fe20003f26270 */
[----:B------:R-:W-:Y:S01]  /*1500*/  @!P0 IMAD.MOV R150, RZ, RZ, -R150 ;  /* 0x000000ffff968224 */ /* 0x000fe200078e0a96 */
[----:B------:R-:W-:Y:S01]  /*1510*/  ISETP.GT.U32.AND P0, PT, R0, R154, PT ;  /* 0x0000009a0000720c */ /* 0x000fe20003f04070 */
[----:B------:R-:W-:Y:S01]  /*1520*/  IMAD.HI.U32 R24, R20, R27, RZ ;  /* 0x0000001b14187227 */ /* 0x000fe200078e00ff */
[----:B------:R-:W-:-:S02]  /*1530*/  ISETP.GT.U32.AND P6, PT, R0, R153, PT ;  /* 0x000000990000720c */ /* 0x000fc40003fc4070 */
[----:B------:R-:W-:Y:S01]  /*1540*/  LOP3.LUT R29, R21, 0x18, RZ, 0xfc, !PT ;  /* 0x00000018151d7812 */ /* 0x000fe200078efcff */
[----:B------:R-:W-:Y:S01]  /*1550*/  @!P4 IMAD.IADD R152, R152, 0x1, -R0 ;  /* 0x000000019898c824 */ /* 0x000fe200078e0a00 */
[----:B------:R-:W-:Y:S01]  /*1560*/  ISETP.GT.U32.AND P4, PT, R0, R155, PT ;  /* 0x0000009b0000720c */ /* 0x000fe20003f84070 */
[----:B------:R-:W-:Y:S02]  /*1570*/  IMAD.MOV R24, RZ, RZ, -R24 ;  /* 0x000000ffff187224 */ /* 0x000fe400078e0a18 */
[--C-:B------:R-:W-:Y:S01]  /*1580*/  @!P2 IMAD.IADD R151, R151, 0x1, -R0.reuse ;  /* 0x000000019797a824 */ /* 0x100fe200078e0a00 */
[----:B------:R-:W-:Y:S01]  /*1590*/  ISETP.GE.AND P2, PT, R30, RZ, PT ;  /* 0x000000ff1e00720c */ /* 0x000fe20003f46270 */
[----:B------:R-:W-:Y:S01]  /*15a0*/  IMAD R156, R0, R24, R27 ;  /* 0x00000018009c7224 */ /* 0x000fe200078e021b */
[----:B------:R-:W-:Y:S01]  /*15b0*/  LOP3.LUT R30, R21, 0x1c, RZ, 0xfc, !PT ;  /* 0x0000001c151e7812 */ /* 0x000fe200078efcff */
[--C-:B------:R-:W-:Y:S01]  /*15c0*/  @!P0 IMAD.IADD R154, R154, 0x1, -R0.reuse ;  /* 0x000000019a9a8824 */ /* 0x100fe200078e0a00 */
[----:B------:R-:W-:Y:S01]  /*15d0*/  ISETP.GE.AND P0, PT, R25, RZ, PT ;  /* 0x000000ff1900720c */ /* 0x000fe20003f06270 */
[--C-:B------:R-:W-:Y:S01]  /*15e0*/  @!P6 IMAD.IADD R153, R153, 0x1, -R0.reuse ;  /* 0x000000019999e824 */ /* 0x100fe200078e0a00 */
[----:B------:R-:W-:Y:S01]  /*15f0*/  ISETP.GE.AND P6, PT, R32, RZ, PT ;  /* 0x000000ff2000720c */ /* 0x000fe20003fc6270 */
[----:B------:R-:W-:Y:S01]  /*1600*/  @!P1 IMAD.MOV R151, RZ, RZ, -R151 ;  /* 0x000000ffff979224 */ /* 0x000fe200078e0a97 */
[----:B------:R-:W-:Y:S01]  /*1610*/  ISETP.GE.AND P1, PT, R26, RZ, PT ;  /* 0x000000ff1a00720c */ /* 0x000fe20003f26270 */
[----:B------:R-:W-:Y:S01]  /*1620*/  @!P5 IMAD.MOV R153, RZ, RZ, -R153 ;  /* 0x000000ffff99d224 */ /* 0x000fe200078e0a99 */
[----:B------:R-:W-:Y:S01]  /*1630*/  ISETP.GT.U32.AND P5, PT, R0, R156, PT ;  /* 0x0000009c0000720c */ /* 0x000fe20003fa4070 */
[----:B------:R-:W-:Y:S01]  /*1640*/  @!P4 IMAD.IADD R155, R155, 0x1, -R0 ;  /* 0x000000019b9bc824 */ /* 0x000fe200078e0a00 */
[----:B------:R-:W-:Y:S01]  /*1650*/  IABS R26, R29 ;  /* 0x0000001d001a7213 */ /* 0x000fe20000000000 */
[----:B------:R-:W-:Y:S01]  /*1660*/  IMAD.HI.U32 R25, R20, R157, RZ ;  /* 0x0000009d14197227 */ /* 0x000fe200078e00ff */
[----:B------:R-:W-:-:S02]  /*1670*/  ISETP.GT.U32.AND P4, PT, R0, R154, PT ;  /* 0x0000009a0000720c */ /* 0x000fc40003f84070 */
[C---:B------:R-:W-:Y:S01]  /*1680*/  LOP3.LUT R32, R21.reuse, 0x34, RZ, 0xfc, !PT ;  /* 0x0000003415207812 */ /* 0x040fe200078efcff */
[----:B------:R-:W-:Y:S01]  /*1690*/  IMAD.MOV.U32 R27, RZ, RZ, R26 ;  /* 0x000000ffff1b7224 */ /* 0x000fe200078e001a */
[----:B------:R-:W-:Y:S01]  /*16a0*/  LOP3.LUT R26, R21, 0x1a, RZ, 0xfc, !PT ;  /* 0x0000001a151a7812 */ /* 0x000fe200078efcff */
[----:B------:R-:W-:Y:S02]  /*16b0*/  IMAD.MOV R25, RZ, RZ, -R25 ;  /* 0x000000ffff197224 */ /* 0x000fe400078e0a19 */
[----:B------:R-:W-:Y:S01]  /*16c0*/  IMAD.HI.U32 R24, R20, R27, RZ ;  /* 0x0000001b14187227 */ /* 0x000fe200078e00ff */
[----:B------:R-:W-:-:S03]  /*16d0*/  IABS R159, R26 ;  /* 0x0000001a009f7213 */ /* 0x000fc60000000000 */
[----:B------:R-:W-:Y:S01]  /*16e0*/  IMAD R157, R0, R25, R157 ;  /* 0x00000019009d7224 */ /* 0x000fe200078e029d */
[----:B------:R-:W-:Y:S01]  /*16f0*/  IABS R25, R30 ;  /* 0x0000001e00197213 */ /* 0x000fe20000000000 */
[----:B------:R-:W-:Y:S02]  /*1700*/  @!P5 IMAD.IADD R156, R156, 0x1, -R0 ;  /* 0x000000019c9cd824 */ /* 0x000fe400078e0a00 */
[----:B------:R-:W-:Y:S02]  /*1710*/  IMAD.MOV R24, RZ, RZ, -R24 ;  /* 0x000000ffff187224 */ /* 0x000fe400078e0a18 */
[----:B------:R-:W-:Y:S01]  /*1720*/  @!P4 IMAD.IADD R154, R154, 0x1, -R0 ;  /* 0x000000019a9ac824 */ /* 0x000fe200078e0a00 */
[C---:B------:R-:W-:Y:S01]  /*1730*/  ISETP.GT.U32.AND P4, PT, R0.reuse, R157, PT ;  /* 0x0000009d0000720c */ /* 0x040fe20003f84070 */
[C---:B------:R-:W-:Y:S01]  /*1740*/  IMAD R158, R0.reuse, R24, R27 ;  /* 0x00000018009e7224 */ /* 0x040fe200078e021b */
[----:B------:R-:W-:Y:S01]  /*1750*/  ISETP.GT.U32.AND P5, PT, R0, R156, PT ;  /* 0x0000009c0000720c */ /* 0x000fe20003fa4070 */
[----:B------:R-:W-:-:S02]  /*1760*/  IMAD.MOV.U32 R27, RZ, RZ, R25 ;  /* 0x000000ffff1b7224 */ /* 0x000fc400078e0019 */
[----:B------:R-:W-:Y:S01]  /*1770*/  @!P2 IMAD.MOV R152, RZ, RZ, -R152 ;  /* 0x000000ffff98a224 */ /* 0x000fe200078e0a98 */
[----:B------:R-:W-:Y:S01]  /*1780*/  ISETP.GT.U32.AND P2, PT, R0, R155, PT ;  /* 0x0000009b0000720c */ /* 0x000fe20003f44070 */
[----:B------:R-:W-:-:S04]  /*1790*/  IMAD.HI.U32 R25, R20, R27, RZ ;  /* 0x0000001b14197227 */ /* 0x000fc800078e00ff */
[----:B------:R-:W-:Y:S01]  /*17a0*/  @!P1 IMAD.MOV R154, RZ, RZ, -R154 ;  /* 0x000000ffff9a9224 */ /* 0x000fe200078e0a9a */
[----:B------:R-:W-:Y:S01]  /*17b0*/  ISETP.GT.U32.AND P1, PT, R0, R158, PT ;  /* 0x0000009e0000720c */ /* 0x000fe20003f24070 */
[----:B------:R-:W-:Y:S02]  /*17c0*/  IMAD.MOV R25, RZ, RZ, -R25 ;  /* 0x000000ffff197224 */ /* 0x000fe400078e0a19 */
[--C-:B------:R-:W-:Y:S02]  /*17d0*/  @!P4 IMAD.IADD R157, R157, 0x1, -R0.reuse ;  /* 0x000000019d9dc824 */ /* 0x100fe400078e0a00 */
[--C-:B------:R-:W-:Y:S01]  /*17e0*/  @!P5 IMAD.IADD R156, R156, 0x1, -R0.reuse ;  /* 0x000000019c9cd824 */ /* 0x100fe200078e0a00 */
[----:B------:R-:W-:Y:S01]  /*17f0*/  ISETP.GE.AND P5, PT, R26, RZ, PT ;  /* 0x000000ff1a00720c */ /* 0x000fe20003fa6270 */
[C---:B------:R-:W-:Y:S01]  /*1800*/  IMAD R160, R0.reuse, R25, R27 ;  /* 0x0000001900a07224 */ /* 0x040fe200078e021b */
[----:B------:R-:W-:Y:S01]  /*1810*/  ISETP.GT.U32.AND P4, PT, R0, R157, PT ;  /* 0x0000009d0000720c */ /* 0x000fe20003f84070 */
[----:B------:R-:W-:Y:S01]  /*1820*/  @!P2 IMAD.IADD R155, R155, 0x1, -R0 ;  /* 0x000000019b9ba824 */ /* 0x000fe200078e0a00 */
[----:B------:R-:W-:Y:S01]  /*1830*/  ISETP.GE.AND P2, PT, R28, RZ, PT ;  /* 0x000000ff1c00720c */ /* 0x000fe20003f46270 */
[----:B------:R-:W-:Y:S01]  /*1840*/  @!P0 IMAD.MOV R156, RZ, RZ, -R156 ;  /* 0x000000ffff9c8224 */ /* 0x000fe200078e0a9c */
[----:B------:R-:W-:Y:S01]  /*1850*/  LOP3.LUT R28, R21, 0x1e, RZ, 0xfc, !PT ;  /* 0x0000001e151c7812 */ /* 0x000fe200078efcff */
[----:B------:R-:W-:Y:S01]  /*1860*/  IMAD.HI.U32 R24, R20, R159, RZ ;  /* 0x0000009f14187227 */ /* 0x000fe200078e00ff */
[----:B------:R-:W-:-:S02]  /*1870*/  ISETP.GT.U32.AND P0, PT, R0, R160, PT ;  /* 0x000000a00000720c */ /* 0x000fc40003f04070 */
[----:B------:R-:W-:Y:S01]  /*1880*/  IABS R145, R28 ;  /* 0x0000001c00917213 */ /* 0x000fe20000000000 */
[----:B------:R-:W-:Y:S01]  /*1890*/  @!P1 IMAD.IADD R158, R158, 0x1, -R0 ;  /* 0x000000019e9e9824 */ /* 0x000fe200078e0a00 */
[----:B------:R-:W-:Y:S01]  /*18a0*/  LOP3.LUT R26, R21, 0x20, RZ, 0xfc, !PT ;  /* 0x00000020151a7812 */ /* 0x000fe200078efcff */
[----:B------:R-:W-:Y:S02]  /*18b0*/  IMAD.MOV R24, RZ, RZ, -R24 ;  /* 0x000000ffff187224 */ /* 0x000fe400078e0a18 */
[----:B------:R-:W-:Y:S01]  /*18c0*/  @!P6 IMAD.MOV R155, RZ, RZ, -R155 ;  /* 0x000000ffff9be224 */ /* 0x000fe200078e0a9b */
[C---:B------:R-:W-:Y:S01]  /*18d0*/  ISETP.GT.U32.AND P1, PT, R0.reuse, R158, PT ;  /* 0x0000009e0000720c */ /* 0x040fe20003f24070 */
[----:B------:R-:W-:Y:S01]  /*18e0*/  IMAD R159, R0, R24, R159 ;  /* 0x00000018009f7224 */ /* 0x000fe200078e029f */
[----:B------:R-:W-:Y:S01]  /*18f0*/  ISETP.GE.AND P6, PT, R29, RZ, PT ;  /* 0x000000ff1d00720c */ /* 0x000fe20003fc6270 */
[----:B------:R-:W-:Y:S01]  /*1900*/  IMAD.HI.U32 R24, R20, R145, RZ ;  /* 0x0000009114187227 */ /* 0x000fe200078e00ff */
[----:B------:R-:W-:-:S02]  /*1910*/  LOP3.LUT R29, R21, 0x22, RZ, 0xfc, !PT ;  /* 0x00000022151d7812 */ /* 0x000fc400078efcff */
[----:B------:R-:W-:Y:S01]  /*1920*/  IABS R133, R26 ;  /* 0x0000001a00857213 */ /* 0x000fe20000000000 */
[----:B------:R-:W-:Y:S01]  /*1930*/  @!P4 IMAD.IADD R157, R157, 0x1, -R0 ;  /* 0x000000019d9dc824 */ /* 0x000fe200078e0a00 */
[----:B------:R-:W-:Y:S01]  /*1940*/  ISETP.GT.U32.AND P4, PT, R0, R159, PT ;  /* 0x0000009f0000720c */ /* 0x000fe20003f84070 */
[----:B------:R-:W-:Y:S01]  /*1950*/  IMAD.MOV R24, RZ, RZ, -R24 ;  /* 0x000000ffff187224 */ /* 0x000fe200078e0a18 */
[----:B------:R-:W-:Y:S01]  /*1960*/  IABS R135, R29 ;  /* 0x0000001d00877213 */ /* 0x000fe20000000000 */
[--C-:B------:R-:W-:Y:S02]  /*1970*/  @!P0 IMAD.IADD R160, R160, 0x1, -R0.reuse ;  /* 0x00000001a0a08824 */ /* 0x100fe400078e0a00 */
[C---:B------:R-:W-:Y:S02]  /*1980*/  IMAD R145, R0.reuse, R24, R145 ;  /* 0x0000001800917224 */ /* 0x040fe400078e0291 */
[----:B------:R-:W-:Y:S01]  /*1990*/  @!P2 IMAD.MOV R157, RZ, RZ, -R157 ;  /* 0x000000ffff9da224 */ /* 0x000fe200078e0a9d */
[----:B------:R-:W-:Y:S01]  /*19a0*/  ISETP.GT.U32.AND P0, PT, R0, R160, PT ;  /* 0x000000a00000720c */ /* 0x000fe20003f04070 */
[----:B------:R-:W-:Y:S01]  /*19b0*/  @!P1 IMAD.IADD R158, R158, 0x1, -R0 ;  /* 0x000000019e9e9824 */ /* 0x000fe200078e0a00 */
[----:B------:R-:W-:Y:S01]  /*19c0*/  ISETP.GE.AND P2, PT, R30, RZ, PT ;  /* 0x000000ff1e00720c */ /* 0x000fe20003f46270 */
[----:B------:R-:W-:Y:S01]  /*19d0*/  IMAD.HI.U32 R25, R20, R135, RZ ;  /* 0x0000008714197227 */ /* 0x000fe200078e00ff */
[----:B------:R-:W-:-:S02]  /*19e0*/  ISETP.GT.U32.AND P1, PT, R0, R145, PT ;  /* 0x000000910000720c */ /* 0x000fc40003f24070 */
[----:B------:R-:W-:Y:S01]  /*19f0*/  LOP3.LUT R30, R21, 0x24, RZ, 0xfc, !PT ;  /* 0x00000024151e7812 */ /* 0x000fe200078efcff */
[----:B------:R-:W-:Y:S02]  /*1a00*/  @!P4 IMAD.IADD R159, R159, 0x1, -R0 ;  /* 0x000000019f9fc824 */ /* 0x000fe400078e0a00 */
[----:B------:R-:W-:Y:S01]  /*1a10*/  IMAD.MOV R25, RZ, RZ, -R25 ;  /* 0x000000ffff197224 */ /* 0x000fe200078e0a19 */
[----:B------:R-:W-:Y:S01]  /*1a20*/  IABS R27, R30 ;  /* 0x0000001e001b7213 */ /* 0x000fe20000000000 */
[----:B------:R-:W-:Y:S01]  /*1a30*/  IMAD.HI.U32 R24, R20, R133, RZ ;  /* 0x0000008514187227 */ /* 0x000fe200078e00ff */
[----:B------:R-:W-:-:S03]  /*1a40*/  ISETP.GT.U32.AND P4, PT, R0, R159, PT ;  /* 0x0000009f0000720c */ /* 0x000fc60003f84070 */
[----:B------:R-:W-:Y:S02]  /*1a50*/  IMAD R135, R0, R25, R135 ;  /* 0x0000001900877224 */ /* 0x000fe400078e0287 */
[----:B------:R-:W-:Y:S02]  /*1a60*/  @!P0 IMAD.IADD R160, R160, 0x1, -R0 ;  /* 0x00000001a0a08824 */ /* 0x000fe400078e0a00 */
[----:B------:R-:W-:Y:S02]  /*1a70*/  IMAD.MOV R24, RZ, RZ, -R24 ;  /* 0x000000ffff187224 */ /* 0x000fe400078e0a18 */
[----:B------:R-:W-:Y:S02]  /*1a80*/  @!P1 IMAD.IADD R145, R145, 0x1, -R0 ;  /* 0x0000000191919824 */ /* 0x000fe400078e0a00 */
[----:B------:R-:W-:Y:S01]  /*1a90*/  @!P2 IMAD.MOV R160, RZ, RZ, -R160 ;  /* 0x000000ffffa0a224 */ /* 0x000fe200078e0aa0 */
[C---:B------:R-:W-:Y:S01]  /*1aa0*/  ISETP.GT.U32.AND P2, PT, R0.reuse, R135, PT ;  /* 0x000000870000720c */ /* 0x040fe20003f44070 */
[C---:B------:R-:W-:Y:S01]  /*1ab0*/  IMAD R133, R0.reuse, R24, R133 ;  /* 0x0000001800857224 */ /* 0x040fe200078e0285 */
[----:B------:R-:W-:Y:S01]  /*1ac0*/  ISETP.GT.U32.AND P1, PT, R0, R145, PT ;  /* 0x000000910000720c */ /* 0x000fe20003f24070 */
[----:B------:R-:W-:-:S03]  /*1ad0*/  IMAD.HI.U32 R24, R20, R27, RZ ;  /* 0x0000001b14187227 */ /* 0x000fc600078e00ff */
[----:B------:R-:W-:Y:S01]  /*1ae0*/  ISETP.GT.U32.AND P0, PT, R0, R133, PT ;  /* 0x000000850000720c */ /* 0x000fe20003f04070 */
[----:B------:R-:W-:Y:S01]  /*1af0*/  @!P6 IMAD.MOV R158, RZ, RZ, -R158 ;  /* 0x000000ffff9ee224 */ /* 0x000fe200078e0a9e */
[----:B------:R-:W-:Y:S01]  /*1b00*/  ISETP.GE.AND P6, PT, R28, RZ, PT ;  /* 0x000000ff1c00720c */ /* 0x000fe20003fc6270 */
[----:B------:R-:W-:Y:S01]  /*1b10*/  @!P4 IMAD.IADD R159, R159, 0x1, -R0 ;  /* 0x000000019f9fc824 */ /* 0x000fe200078e0a00 */
[----:B------:R-:W-:Y:S01]  /*1b20*/  ISETP.GE.AND P4, PT, R26, RZ, PT ;  /* 0x000000ff1a00720c */ /* 0x000fe20003f86270 */
[----:B------:R-:W-:Y:S01]  /*1b30*/  IMAD.MOV R24, RZ, RZ, -R24 ;  /* 0x000000ffff187224 */ /* 0x000fe200078e0a18 */
[----:B------:R-:W-:Y:S01]  /*1b40*/  LOP3.LUT R26, R21, 0x26, RZ, 0xfc, !PT ;  /* 0x00000026151a7812 */ /* 0x000fe200078efcff */
[--C-:B------:R-:W-:Y:S01]  /*1b50*/  @!P2 IMAD.IADD R135, R135, 0x1, -R0.reuse ;  /* 0x000000018787a824 */ /* 0x100fe200078e0a00 */
[----:B------:R-:W-:Y:S01]  /*1b60*/  LOP3.LUT R28, R21, 0x28, RZ, 0xfc, !PT ;  /* 0x00000028151c7812 */ /* 0x000fe200078efcff */
[C---:B------:R-:W-:Y:S01]  /*1b70*/  IMAD R148, R0.reuse, R24, R27 ;  /* 0x0000001800947224 */ /* 0x040fe200078e021b */
[----:B------:R-:W-:Y:S01]  /*1b80*/  IABS R27, R26 ;  /* 0x0000001a001b7213 */ /* 0x000fe20000000000 */
[--C-:B------:R-:W-:Y:S01]  /*1b90*/  @!P1 IMAD.IADD R145, R145, 0x1, -R0.reuse ;  /* 0x0000000191919824 */ /* 0x100fe200078e0a00 */
[----:B------:R-:W-:Y:S01]  /*1ba0*/  ISETP.GT.U32.AND P2, PT, R0, R135, PT ;  /* 0x000000870000720c */ /* 0x000fe20003f44070 */
[----:B------:R-:W-:Y:S01]  /*1bb0*/  @!P0 IMAD.IADD R133, R133, 0x1, -R0 ;  /* 0x0000000185858824 */ /* 0x000fe200078e0a00 */
[----:B------:R-:W-:Y:S01]  /*1bc0*/  ISETP.GE.AND P1, PT, R30, RZ, PT ;  /* 0x000000ff1e00720c */ /* 0x000fe20003f26270 */
[----:B------:R-:W-:Y:S01]  /*1bd0*/  IMAD.HI.U32 R24, R20, R27, RZ ;  /* 0x0000001b14187227 */ /* 0x000fe200078e00ff */
[----:B------:R-:W-:-:S02]  /*1be0*/  LOP3.LUT R30, R21, 0x2a, RZ, 0xfc, !PT ;  /* 0x0000002a151e7812 */ /* 0x000fc400078efcff */
[C---:B------:R-:W-:Y:S01]  /*1bf0*/  ISETP.GT.U32.AND P0, PT, R0.reuse, R133, PT ;  /* 0x000000850000720c */ /* 0x040fe20003f04070 */
[----:B------:R-:W-:Y:S01]  /*1c00*/  @!P6 IMAD.MOV R145, RZ, RZ, -R145 ;  /* 0x000000ffff91e224 */ /* 0x000fe200078e0a91 */
[C---:B------:R-:W-:Y:S01]  /*1c10*/  ISETP.GT.U32.AND P6, PT, R0.reuse, R148, PT ;  /* 0x000000940000720c */ /* 0x040fe20003fc4070 */
[----:B------:R-:W-:Y:S01]  /*1c20*/  IMAD.MOV R24, RZ, RZ, -R24 ;  /* 0x000000ffff187224 */ /* 0x000fe200078e0a18 */
[----:B------:R-:W-:Y:S01]  /*1c30*/  IABS R137, R30 ;  /* 0x0000001e00897213 */ /* 0x000fe20000000000 */
[----:B------:R-:W-:Y:S01]  /*1c40*/  @!P5 IMAD.MOV R159, RZ, RZ, -R159 ;  /* 0x000000ffff9fd224 */ /* 0x000fe200078e0a9f */
[----:B------:R-:W-:Y:S01]  /*1c50*/  ISETP.GE.AND P5, PT, R29, RZ, PT ;  /* 0x000000ff1d00720c */ /* 0x000fe20003fa6270 */
[----:B------:R-:W-:Y:S01]  /*1c60*/  IMAD R134, R0, R24, R27 ;  /* 0x0000001800867224 */ /* 0x000fe200078e021b */
[----:B------:R-:W-:Y:S01]  /*1c70*/  IABS R29, R28 ;  /* 0x0000001c001d7213 */ /* 0x000fe20000000000 */
[----:B------:R-:W-:Y:S01]  /*1c80*/  @!P2 IMAD.IADD R135, R135, 0x1, -R0 ;  /* 0x000000018787a824 */ /* 0x000fe200078e0a00 */
[----:B------:R-:W-:Y:S01]  /*1c90*/  IABS R27, R31 ;  /* 0x0000001f001b7213 */ /* 0x000fe20000000000 */
[----:B------:R-:W-:Y:S01]  /*1ca0*/  IMAD.HI.U32 R24, R20, R137, RZ ;  /* 0x0000008914187227 */ /* 0x000fe200078e00ff */
[----:B------:R-:W-:-:S03]  /*1cb0*/  ISETP.GT.U32.AND P2, PT, R0, R134, PT ;  /* 0x000000860000720c */ /* 0x000fc60003f44070 */
[----:B------:R-:W-:-:S04]  /*1cc0*/  IMAD.HI.U32 R25, R20, R29, RZ ;  /* 0x0000001d14197227 */ /* 0x000fc800078e00ff */
[----:B------:R-:W-:Y:S02]  /*1cd0*/  IMAD.MOV R25, RZ, RZ, -R25 ;  /* 0x000000ffff197224 */ /* 0x000fe400078e0a19 */
[--C-:B------:R-:W-:Y:S02]  /*1ce0*/  @!P6 IMAD.IADD R148, R148, 0x1, -R0.reuse ;  /* 0x000000019494e824 */ /* 0x100fe400078e0a00 */
[----:B------:R-:W-:Y:S01]  /*1cf0*/  @!P0 IMAD.IADD R133, R133, 0x1, -R0 ;  /* 0x0000000185858824 */ /* 0x000fe200078e0a00 */
[----:B------:R-:W-:Y:S01]  /*1d00*/  ISETP.GE.AND P0, PT, R26, RZ, PT ;  /* 0x000000ff1a00720c */ /* 0x000fe20003f06270 */
[C---:B------:R-:W-:Y:S01]  /*1d10*/  IMAD R136, R0.reuse, R25, R29 ;  /* 0x0000001900887224 */ /* 0x040fe200078e021d */
[C---:B------:R-:W-:Y:S01]  /*1d20*/  ISETP.GT.U32.AND P6, PT, R0.reuse, R148, PT ;  /* 0x000000940000720c */ /* 0x040fe20003fc4070 */
[----:B------:R-:W-:Y:S01]  /*1d30*/  @!P4 IMAD.MOV R133, RZ, RZ, -R133 ;  /* 0x000000ffff85c224 */ /* 0x000fe200078e0a85 */
[----:B------:R-:W-:Y:S01]  /*1d40*/  LOP3.LUT R29, R21, 0x2e, RZ, 0xfc, !PT ;  /* 0x0000002e151d7812 */ /* 0x000fe200078efcff */
[----:B------:R-:W-:Y:S01]  /*1d50*/  IMAD.MOV R25, RZ, RZ, -R24 ;  /* 0x000000ffff197224 */ /* 0x000fe200078e0a18 */
[----:B------:R-:W-:Y:S01]  /*1d60*/  ISETP.GT.U32.AND P4, PT, R0, R136, PT ;  /* 0x000000880000720c */ /* 0x000fe20003f84070 */
[----:B------:R-:W-:Y:S01]  /*1d70*/  @!P2 IMAD.IADD R134, R134, 0x1, -R0 ;  /* 0x000000018686a824 */ /* 0x000fe200078e0a00 */
[----:B------:R-:W-:Y:S01]  /*1d80*/  IABS R26, R29 ;  /* 0x0000001d001a7213 */ /* 0x000fe20000000000 */
[----:B------:R-:W-:-:S02]  /*1d90*/  IMAD R137, R0, R25, R137 ;  /* 0x0000001900897224 */ /* 0x000fc400078e0289 */
[----:B------:R-:W-:Y:S01]  /*1da0*/  IMAD.HI.U32 R24, R20, R27, RZ ;  /* 0x0000001b14187227 */ /* 0x000fe200078e00ff */
[----:B------:R-:W-:-:S03]  /*1db0*/  ISETP.GT.U32.AND P2, PT, R0, R134, PT ;  /* 0x000000860000720c */ /* 0x000fc60003f44070 */
[----:B------:R-:W-:Y:S01]  /*1dc0*/  @!P6 IMAD.IADD R148, R148, 0x1, -R0 ;  /* 0x000000019494e824 */ /* 0x000fe200078e0a00 */
[----:B------:R-:W-:Y:S01]  /*1dd0*/  ISETP.GT.U32.AND P6, PT, R0, R137, PT ;  /* 0x000000890000720c */ /* 0x000fe20003fc4070 */
[----:B------:R-:W-:Y:S02]  /*1de0*/  IMAD.MOV R144, RZ, RZ, -R24 ;  /* 0x000000ffff907224 */ /* 0x000fe400078e0a18 */
[----:B------:R-:W-:Y:S02]  /*1df0*/  @!P4 IMAD.IADD R136, R136, 0x1, -R0 ;  /* 0x000000018888c824 */ /* 0x000fe400078e0a00 */
[----:B------:R-:W-:Y:S01]  /*1e00*/  IMAD.MOV.U32 R25, RZ, RZ, R26 ;  /* 0x000000ffff197224 */ /* 0x000fe200078e001a */
[C---:B------:R-:W-:Y:S01]  /*1e10*/  LOP3.LUT R26, R21.reuse, 0x32, RZ, 0xfc, !PT ;  /* 0x00000032151a7812 */ /* 0x040fe200078efcff */
[C---:B------:R-:W-:Y:S01]  /*1e20*/  IMAD R144, R0.reuse, R144, R27 ;  /* 0x0000009000907224 */ /* 0x040fe200078e021b */
[----:B------:R-:W-:Y:S01]  /*1e30*/  ISETP.GT.U32.AND P4, PT, R0, R136, PT ;  /* 0x000000880000720c */ /* 0x000fe20003f84070 */
[----:B------:R-:W-:Y:S01]  /*1e40*/  @!P5 IMAD.MOV R135, RZ, RZ, -R135 ;  /* 0x000000ffff87d224 */ /* 0x000fe200078e0a87 */
[----:B------:R-:W-:Y:S01]  /*1e50*/  ISETP.GE.AND P5, PT, R28, RZ, PT ;  /* 0x000000ff1c00720c */ /* 0x000fe20003fa6270 */
[----:B------:R-:W-:Y:S01]  /*1e60*/  IMAD.HI.U32 R24, R20, R25, RZ ;  /* 0x0000001914187227 */ /* 0x000fe200078e00ff */
[----:B------:R-:W-:-:S02]  /*1e70*/  LOP3.LUT R28, R21, 0x30, RZ, 0xfc, !PT ;  /* 0x00000030151c7812 */ /* 0x000fc400078efcff */
[----:B------:R-:W-:Y:S01]  /*1e80*/  IABS R139, R26 ;  /* 0x0000001a008b7213 */ /* 0x000fe20000000000 */
[----:B------:R-:W-:Y:S01]  /*1e90*/  @!P2 IMAD.IADD R134, R134, 0x1, -R0 ;  /* 0x000000018686a824 */ /* 0x000fe200078e0a00 */
[C---:B------:R-:W-:Y:S01]  /*1ea0*/  ISETP.GT.U32.AND P2, PT, R0.reuse, R144, PT ;  /* 0x000000900000720c */ /* 0x040fe20003f44070 */
[----:B------:R-:W-:Y:S01]  /*1eb0*/  IMAD.MOV R142, RZ, RZ, -R24 ;  /* 0x000000ffff8e7224 */ /* 0x000fe200078e0a18 */
[----:B------:R-:W-:Y:S01]  /*1ec0*/  IABS R143, R28 ;  /* 0x0000001c008f7213 */ /* 0x000fe20000000000 */
[----:B------:R-:W-:Y:S02]  /*1ed0*/  @!P6 IMAD.IADD R137, R137, 0x1, -R0 ;  /* 0x000000018989e824 */ /* 0x000fe400078e0a00 */
[----:B------:R-:W-:Y:S02]  /*1ee0*/  IMAD R142, R0, R142, R25 ;  /* 0x0000008e008e7224 */ /* 0x000fe400078e0219 */
[----:B------:R-:W-:Y:S01]  /*1ef0*/  IMAD.HI.U32 R24, R20, R143, RZ ;  /* 0x0000008f14187227 */ /* 0x000fe200078e00ff */
[----:B------:R-:W-:-:S03]  /*1f00*/  ISETP.GT.U32.AND P6, PT, R0, R137, PT ;  /* 0x000000890000720c */ /* 0x000fc60003fc4070 */
[----:B------:R-:W-:Y:S01]  /*1f10*/  @!P4 IMAD.IADD R136, R136, 0x1, -R0 ;  /* 0x000000018888c824 */ /* 0x000fe200078e0a00 */
[----:B------:R-:W-:Y:S01]  /*1f20*/  ISETP.GT.U32.AND P4, PT, R0, R142, PT ;  /* 0x0000008e0000720c */ /* 0x000fe20003f84070 */
[----:B------:R-:W-:Y:S02]  /*1f30*/  IMAD.MOV R25, RZ, RZ, -R24 ;  /* 0x000000ffff197224 */ /* 0x000fe400078e0a18 */
[----:B------:R-:W-:Y:S02]  /*1f40*/  @!P2 IMAD.IADD R144, R144, 0x1, -R0 ;  /* 0x000000019090a824 */ /* 0x000fe400078e0a00 */
[----:B------:R-:W-:Y:S01]  /*1f50*/  IMAD R143, R0, R25, R143 ;  /* 0x00000019008f7224 */ /* 0x000fe200078e028f */
[----:B------:R-:W-:Y:S01]  /*1f60*/  IABS R25, R32 ;  /* 0x0000002000197213 */ /* 0x000fe20000000000 */
[----:B------:R-:W-:Y:S01]  /*1f70*/  IMAD.HI.U32 R24, R20, R139, RZ ;  /* 0x0000008b14187227 */ /* 0x000fe200078e00ff */
[----:B------:R-:W-:-:S03]  /*1f80*/  ISETP.GT.U32.AND P2, PT, R0, R144, PT ;  /* 0x000000900000720c */ /* 0x000fc60003f44070 */
[----:B------:R-:W-:Y:S01]  /*1f90*/  @!P6 IMAD.IADD R137, R137, 0x1, -R0 ;  /* 0x000000018989e824 */ /* 0x000fe200078e0a00 */
[----:B------:R-:W-:Y:S01]  /*1fa0*/  ISETP.GT.U32.AND P6, PT, R0, R143, PT ;  /* 0x0000008f0000720c */ /* 0x000fe20003fc4070 */
[----:B------:R-:W-:Y:S02]  /*1fb0*/  IMAD.MOV R24, RZ, RZ, -R24 ;  /* 0x000000ffff187224 */ /* 0x000fe400078e0a18 */
[----:B------:R-:W-:Y:S02]  /*1fc0*/  @!P4 IMAD.IADD R142, R142, 0x1, -R0 ;  /* 0x000000018e8ec824 */ /* 0x000fe400078e0a00 */
        /* <DEDUP_REMOVED lines=8> */
[----:B------:R-:W-:Y:S01]  /*2050*/  @!P1 IMAD.MOV R148, RZ, RZ, -R148 ;  /* 0x000000ffff949224 */ /* 0x000fe200078e0a94 */
[----:B------:R-:W-:Y:S01]  /*2060*/  ISETP.GE.AND P1, PT, R30, RZ, PT ;  /* 0x000000ff1e00720c */ /* 0x000fe20003f26270 */
[----:B------:R-:W-:Y:S01]  /*2070*/  @!P6 IMAD.IADD R143, R143, 0x1, -R0 ;  /* 0x000000018f8fe824 */ /* 0x000fe200078e0a00 */
[----:B------:R-:W-:Y:S01]  /*2080*/  LOP3.LUT R30, R21, 0x36, RZ, 0xfc, !PT ;  /* 0x00000036151e7812 */ /* 0x000fe200078efcff */
[----:B------:R-:W-:Y:S01]  /*2090*/  IMAD.MOV R24, RZ, RZ, -R24 ;  /* 0x000000ffff187224 */ /* 0x000fe200078e0a18 */
[----:B------:R-:W-:Y:S01]  /*20a0*/  ISETP.GE.AND P6, PT, R29, RZ, PT ;  /* 0x000000ff1d00720c */ /* 0x000fe20003fc6270 */
[----:B------:R-:W-:Y:S01]  /*20b0*/  @!P5 IMAD.MOV R136, RZ, RZ, -R136 ;  /* 0x000000ffff88d224 */ /* 0x000fe200078e0a88 */
[----:B------:R-:W-:Y:S01]  /*20c0*/  IABS R27, R30 ;  /* 0x0000001e001b7213 */ /* 0x000fe20000000000 */
[C---:B------:R-:W-:Y:S01]  /*20d0*/  IMAD R138, R0.reuse, R24, R25 ;  /* 0x00000018008a7224 */ /* 0x040fe200078e0219 */
[----:B------:R-:W-:Y:S01]  /*20e0*/  ISETP.GT.U32.AND P5, PT, R0, R143, PT ;  /* 0x0000008f0000720c */ /* 0x000fe20003fa4070 */
[----:B------:R-:W-:Y:S01]  /*20f0*/  @!P4 IMAD.IADD R142, R142, 0x1, -R0 ;  /* 0x000000018e8ec824 */ /* 0x000fe200078e0a00 */
[----:B------:R-:W-:Y:S01]  /*2100*/  ISETP.GE.AND P4, PT, R28, RZ, PT ;  /* 0x000000ff1c00720c */ /* 0x000fe20003f86270 */
[----:B------:R-:W-:Y:S01]  /*2110*/  @!P0 IMAD.MOV R144, RZ, RZ, -R144 ;  /* 0x000000ffff908224 */ /* 0x000fe200078e0a90 */
[----:B------:R-:W-:Y:S01]  /*2120*/  ISETP.GT.U32.AND P0, PT, R0, R138, PT ;  /* 0x0000008a0000720c */ /* 0x000fe20003f04070 */
[----:B------:R-:W-:Y:S01]  /*2130*/  IMAD.HI.U32 R24, R20, R27, RZ ;  /* 0x0000001b14187227 */ /* 0x000fe200078e00ff */
[----:B------:R-:W-:-:S02]  /*2140*/  LOP3.LUT R28, R21, 0x3c, RZ, 0xfc, !PT ;  /* 0x0000003c151c7812 */ /* 0x000fc400078efcff */
[----:B------:R-:W-:Y:S01]  /*2150*/  LOP3.LUT R25, R21, 0x3a, RZ, 0xfc, !PT ;  /* 0x0000003a15197812 */ /* 0x000fe200078efcff */
[----:B------:R-:W-:Y:S01]  /*2160*/  @!P2 IMAD.IADD R139, R139, 0x1, -R0 ;  /* 0x000000018b8ba824 */ /* 0x000fe200078e0a00 */
[----:B------:R-:W-:Y:S01]  /*2170*/  IABS R127, R31 ;  /* 0x0000001f007f7213 */ /* 0x000fe20000000000 */
[----:B------:R-:W-:Y:S01]  /*2180*/  IMAD.MOV R24, RZ, RZ, -R24 ;  /* 0x000000ffff187224 */ /* 0x000fe200078e0a18 */
[----:B------:R-:W-:Y:S01]  /*2190*/  IABS R131, R25 ;  /* 0x0000001900837213 */ /* 0x000fe20000000000 */
[--C-:B------:R-:W-:Y:S01]  /*21a0*/  @!P5 IMAD.IADD R143, R143, 0x1, -R0.reuse ;  /* 0x000000018f8fd824 */ /* 0x100fe200078e0a00 */
[C---:B------:R-:W-:Y:S01]  /*21b0*/  ISETP.GT.U32.AND P2, PT, R0.reuse, R139, PT ;  /* 0x0000008b0000720c */ /* 0x040fe20003f44070 */
[----:B------:R-:W-:Y:S01]  /*21c0*/  IMAD R140, R0, R24, R27 ;  /* 0x00000018008c7224 */ /* 0x000fe200078e021b */
[----:B------:R-:W-:Y:S01]  /*21d0*/  LOP3.LUT R24, R21, 0x38, RZ, 0xfc, !PT ;  /* 0x0000003815187812 */ /* 0x000fe200078efcff */
[----:B------:R-:W-:Y:S01]  /*21e0*/  @!P4 IMAD.MOV R143, RZ, RZ, -R143 ;  /* 0x000000ffff8fc224 */ /* 0x000fe200078e0a8f */
[----:B------:R-:W-:Y:S01]  /*21f0*/  ISETP.GE.AND P5, PT, R32, RZ, PT ;  /* 0x000000ff2000720c */ /* 0x000fe20003fa6270 */
[----:B------:R-:W-:Y:S01]  /*2200*/  @!P0 IMAD.IADD R138, R138, 0x1, -R0 ;  /* 0x000000018a8a8824 */ /* 0x000fe200078e0a00 */
[----:B------:R-:W-:Y:S01]  /*2210*/  ISETP.GT.U32.AND P4, PT, R0, R140, PT ;  /* 0x0000008c0000720c */ /* 0x000fe20003f84070 */
[----:B------:R-:W-:Y:S01]  /*2220*/  @!P1 IMAD.MOV R137, RZ, RZ, -R137 ;  /* 0x000000ffff899224 */ /* 0x000fe200078e0a89 */
[----:B------:R-:W-:Y:S01]  /*2230*/  IABS R27, R24 ;  /* 0x00000018001b7213 */ /* 0x000fe20000000000 */
[----:B------:R-:W-:Y:S01]  /*2240*/  @!P6 IMAD.MOV R142, RZ, RZ, -R142 ;  /* 0x000000ffff8ee224 */ /* 0x000fe200078e0a8e */
[----:B------:R-:W-:Y:S01]  /*2250*/  ISETP.GE.AND P1, PT, R26, RZ, PT ;  /* 0x000000ff1a00720c */ /* 0x000fe20003f26270 */
[----:B------:R-:W-:Y:S01]  /*2260*/  IMAD.SHL.U32 R3, R5, 0x100, RZ ;  /* 0x0000010005037824 */ /* 0x000fe200078e00ff */
[----:B------:R-:W-:Y:S01]  /*2270*/  ISETP.GT.U32.AND P0, PT, R0, R138, PT ;  /* 0x0000008a0000720c */ /* 0x000fe20003f04070 */
[----:B------:R-:W-:Y:S01]  /*2280*/  @!P2 IMAD.IADD R139, R139, 0x1, -R0 ;  /* 0x000000018b8ba824 */ /* 0x000fe200078e0a00 */
[----:B------:R-:W-:Y:S01]  /*2290*/  ISETP.GE.AND P2, PT, R24, RZ, PT ;  /* 0x000000ff1800720c */ /* 0x000fe20003f46270 */
[----:B------:R-:W-:Y:S01]  /*22a0*/  IMAD.HI.U32 R24, R20, R27, RZ ;  /* 0x0000001b14187227 */ /* 0x000fe200078e00ff */
[----:B------:R-:W-:-:S02]  /*22b0*/  IABS R26, R28 ;  /* 0x0000001c001a7213 */ /* 0x000fc40000000000 */
[----:B------:R-:W-:Y:S01]  /*22c0*/  ISETP.GE.AND P6, PT, R30, RZ, PT ;  /* 0x000000ff1e00720c */ /* 0x000fe20003fc6270 */
[----:B------:R-:W-:Y:S01]  /*22d0*/  IMAD.MOV R24, RZ, RZ, -R24 ;  /* 0x000000ffff187224 */ /* 0x000fe200078e0a18 */
[C---:B------:R-:W-:Y:S01]  /*22e0*/  LOP3.LUT R30, R21.reuse, 0x3e, RZ, 0xfc, !PT ;  /* 0x0000003e151e7812 */ /* 0x040fe200078efcff */
[----:B------:R-:W-:Y:S01]  /*22f0*/  @!P4 IMAD.IADD R140, R140, 0x1, -R0 ;  /* 0x000000018c8cc824 */ /* 0x000fe200078e0a00 */
[----:B------:R-:W-:Y:S01]  /*2300*/  LOP3.LUT R32, R21, 0x44, RZ, 0xfc, !PT ;  /* 0x0000004415207812 */ /* 0x000fe200078efcff */
[C---:B------:R-:W-:Y:S01]  /*2310*/  IMAD R132, R0.reuse, R24, R27 ;  /* 0x0000001800847224 */ /* 0x040fe200078e021b */
[----:B------:R-:W-:Y:S01]  /*2320*/  IABS R129, R30 ;  /* 0x0000001e00817213 */ /* 0x000fe20000000000 */
[----:B------:R-:W-:Y:S01]  /*2330*/  IMAD.MOV.U32 R27, RZ, RZ, R26 ;  /* 0x000000ffff1b7224 */ /* 0x000fe200078e001a */
[----:B------:R-:W-:Y:S01]  /*2340*/  ISETP.GT.U32.AND P4, PT, R0, R140, PT ;  /* 0x0000008c0000720c */ /* 0x000fe20003f84070 */
[----:B------:R-:W-:Y:S01]  /*2350*/  @!P1 IMAD.MOV R139, RZ, RZ, -R139 ;  /* 0x000000ffff8b9224 */ /* 0x000fe200078e0a8b */
[----:B------:R-:W-:Y:S01]  /*2360*/  ISETP.GE.AND P1, PT, R25, RZ, PT ;  /* 0x000000ff1900720c */ /* 0x000fe20003f26270 */
[----:B------:R-:W-:Y:S01]  /*2370*/  @!P0 IMAD.IADD R138, R138, 0x1, -R0 ;  /* 0x000000018a8a8824 */ /* 0x000fe200078e0a00 */
[----:B------:R-:W-:Y:S01]  /*2380*/  ISETP.GE.AND P0, PT, R28, RZ, PT ;  /* 0x000000ff1c00720c */ /* 0x000fe20003f06270 */
[----:B------:R-:W-:Y:S01]  /*2390*/  IMAD.HI.U32 R25, R20, R131, RZ ;  /* 0x0000008314197227 */ /* 0x000fe200078e00ff */
[----:B------:R-:W-:-:S02]  /*23a0*/  LOP3.LUT R28, R21, 0x40, RZ, 0xfc, !PT ;  /* 0x00000040151c7812 */ /* 0x000fc400078efcff */
[----:B------:R-:W-:Y:S01]  /*23b0*/  IABS R29, R32 ;  /* 0x00000020001d7213 */ /* 0x000fe20000000000 */
[----:B------:R-:W-:Y:S01]  /*23c0*/  IMAD.HI.U32 R24, R20, R27, RZ ;  /* 0x0000001b14187227 */ /* 0x000fe200078e00ff */
[----:B------:R-:W-:Y:S02]  /*23d0*/  IABS R26, R28 ;  /* 0x0000001c001a7213 */ /* 0x000fe40000000000 */
[----:B------:R-:W-:Y:S01]  /*23e0*/  LOP3.LUT R3, R3, 0xf00, RZ, 0xe2, !PT ;  /* 0x00000f0003037812 */ /* 0x000fe200078ee2ff */
[----:B------:R-:W-:Y:S02]  /*23f0*/  IMAD.MOV R25, RZ, RZ, -R25 ;  /* 0x000000ffff197224 */ /* 0x000fe400078e0a19 */
[----:B------:R-:W-:Y:S02]  /*2400*/  IMAD.MOV R24, RZ, RZ, -R24 ;  /* 0x000000ffff187224 */ /* 0x000fe400078e0a18 */
[C---:B------:R-:W-:Y:S02]  /*2410*/  IMAD R131, R0.reuse, R25, R131 ;  /* 0x0000001900837224 */ /* 0x040fe400078e0283 */
[----:B------:R-:W-:-:S02]  /*2420*/  IMAD R130, R0, R24, R27 ;  /* 0x0000001800827224 */ /* 0x000fc400078e021b */
[----:B------:R-:W-:Y:S02]  /*2430*/  IMAD.MOV.U32 R27, RZ, RZ, R26 ;  /* 0x000000ffff1b7224 */ /* 0x000fe400078e001a */
[----:B------:R-:W-:Y:S01]  /*2440*/  @!P4 IMAD.IADD R140, R140, 0x1, -R0 ;  /* 0x000000018c8cc824 */ /* 0x000fe200078e0a00 */
[C---:B------:R-:W-:Y:S01]  /*2450*/  ISETP.GT.U32.AND P4, PT, R0.reuse, R132, PT ;  /* 0x000000840000720c */ /* 0x040fe20003f84070 */
[----:B------:R-:W-:Y:S01]  /*2460*/  @!P5 IMAD.MOV R138, RZ, RZ, -R138 ;  /* 0x000000ffff8ad224 */ /* 0x000fe200078e0a8a */
[----:B------:R-:W-:Y:S01]  /*2470*/  ISETP.GT.U32.AND P5, PT, R0, R131, PT ;  /* 0x000000830000720c */ /* 0x000fe20003fa4070 */
[----:B------:R-:W-:-:S04]  /*2480*/  IMAD.HI.U32 R24, R20, R27, RZ ;  /* 0x0000001b14187227 */ /* 0x000fc800078e00ff */
[----:B------:R-:W-:Y:S02]  /*2490*/  IMAD.MOV R24, RZ, RZ, -R24 ;  /* 0x000000ffff187224 */ /* 0x000fe400078e0a18 */
[----:B------:R-:W-:-:S04]  /*24a0*/  IMAD.HI.U32 R25, R20, R129, RZ ;  /* 0x0000008114197227 */ /* 0x000fc800078e00ff */
[----:B------:R-:W-:Y:S01]  /*24b0*/  IMAD R128, R0, R24, R27 ;  /* 0x0000001800807224 */ /* 0x000fe200078e021b */
[----:B------:R-:W-:Y:S01]  /*24c0*/  IABS R27, R34 ;  /* 0x00000022001b7213 */ /* 0x000fe20000000000 */
[--C-:B------:R-:W-:Y:S02]  /*24d0*/  @!P4 IMAD.IADD R132, R132, 0x1, -R0.reuse ;  /* 0x000000018484c824 */ /* 0x100fe400078e0a00 */
[----:B------:R-:W-:Y:S01]  /*24e0*/  @!P5 IMAD.IADD R131, R131, 0x1, -R0 ;  /* 0x000000018383d824 */ /* 0x000fe200078e0a00 */
[C---:B------:R-:W-:Y:S01]  /*24f0*/  ISETP.GT.U32.AND P5, PT, R0.reuse, R128, PT ;  /* 0x000000800000720c */ /* 0x040fe20003fa4070 */
[----:B------:R-:W-:Y:S01]  /*2500*/  IMAD.MOV R25, RZ, RZ, -R25 ;  /* 0x000000ffff197224 */ /* 0x000fe200078e0a19 */
[C---:B------:R-:W-:Y:S01]  /*2510*/  ISETP.GT.U32.AND P4, PT, R0.reuse, R132, PT ;  /* 0x000000840000720c */ /* 0x040fe20003f84070 */
[----:B------:R-:W-:Y:S01]  /*2520*/  @!P6 IMAD.MOV R140, RZ, RZ, -R140 ;  /* 0x000000ffff8ce224 */ /* 0x000fe200078e0a8c */
[C---:B------:R-:W-:Y:S01]  /*2530*/  ISETP.GT.U32.AND P6, PT, R0.reuse, R130, PT ;  /* 0x000000820000720c */ /* 0x040fe20003fc4070 */
[----:B------:R-:W-:-:S02]  /*2540*/  IMAD R129, R0, R25, R129 ;  /* 0x0000001900817224 */ /* 0x000fc400078e0281 */
[----:B------:R-:W-:-:S04]  /*2550*/  IMAD.HI.U32 R24, R20, R125, RZ ;  /* 0x0000007d14187227 */ /* 0x000fc800078e00ff */
[----:B------:R-:W-:Y:S02]  /*2560*/  IMAD.MOV R24, RZ, RZ, -R24 ;  /* 0x000000ffff187224 */ /* 0x000fe400078e0a18 */
[--C-:B------:R-:W-:Y:S02]  /*2570*/  @!P5 IMAD.IADD R128, R128, 0x1, -R0.reuse ;  /* 0x000000018080d824 */ /* 0x100fe400078e0a00 */
[--C-:B------:R-:W-:Y:S01]  /*2580*/  @!P4 IMAD.IADD R132, R132, 0x1, -R0.reuse ;  /* 0x000000018484c824 */ /* 0x100fe200078e0a00 */
[----:B------:R-:W-:Y:S01]  /*2590*/  ISETP.GT.U32.AND P4, PT, R0, R129, PT ;  /* 0x000000810000720c */ /* 0x000fe20003f84070 */
[----:B------:R-:W-:Y:S01]  /*25a0*/  @!P6 IMAD.IADD R130, R130, 0x1, -R0 ;  /* 0x000000018282e824 */ /* 0x000fe200078e0a00 */
[----:B------:R-:W-:Y:S01]  /*25b0*/  ISETP.GT.U32.AND P5, PT, R0, R128, PT ;  /* 0x000000800000720c */ /* 0x000fe20003fa4070 */
[----:B------:R-:W-:Y:S01]  /*25c0*/  IMAD.HI.U32 R25, R20, R127, RZ ;  /* 0x0000007f14197227 */ /* 0x000fe200078e00ff */
[----:B------:R-:W-:-:S03]  /*25d0*/  ISETP.GT.U32.AND P6, PT, R0, R131, PT ;  /* 0x000000830000720c */ /* 0x000fc60003fc4070 */
[----:B------:R-:W-:Y:S02]  /*25e0*/  IMAD R125, R0, R24, R125 ;  /* 0x00000018007d7224 */ /* 0x000fe400078e027d */
[----:B------:R-:W-:Y:S02]  /*25f0*/  IMAD.MOV R25, RZ, RZ, -R25 ;  /* 0x000000ffff197224 */ /* 0x000fe400078e0a19 */
[----:B------:R-:W-:-:S04]  /*2600*/  IMAD.HI.U32 R26, R20, R29, RZ ;  /* 0x0000001d141a7227 */ /* 0x000fc800078e00ff */
[--C-:B------:R-:W-:Y:S01]  /*2610*/  @!P4 IMAD.IADD R129, R129, 0x1, -R0.reuse ;  /* 0x000000018181c824 */ /* 0x100fe200078e0a00 */
[----:B------:R-:W-:Y:S01]  /*2620*/  ISETP.GT.U32.AND P4, PT, R0, R130, PT ;  /* 0x000000820000720c */ /* 0x000fe20003f84070 */
[----:B------:R-:W-:Y:S01]  /*2630*/  @!P5 IMAD.IADD R128, R128, 0x1, -R0 ;  /* 0x000000018080d824 */ /* 0x000fe200078e0a00 */
[C---:B------:R-:W-:Y:S01]  /*2640*/  ISETP.GT.U32.AND P5, PT, R0.reuse, R125, PT ;  /* 0x0000007d0000720c */ /* 0x040fe20003fa4070 */
[C---:B------:R-:W-:Y:S02]  /*2650*/  IMAD R127, R0.reuse, R25, R127 ;  /* 0x00000019007f7224 */ /* 0x040fe400078e027f */
[----:B------:R-:W-:Y:S01]  /*2660*/  @!P2 IMAD.MOV R132, RZ, RZ, -R132 ;  /* 0x000000ffff84a224 */ /* 0x000fe200078e0a84 */
[C---:B------:R-:W-:Y:S01]  /*2670*/  ISETP.GT.U32.AND P2, PT, R0.reuse, R129, PT ;  /* 0x000000810000720c */ /* 0x040fe20003f44070 */
[----:B------:R-:W-:Y:S02]  /*2680*/  IMAD.MOV R26, RZ, RZ, -R26 ;  /* 0x000000ffff1a7224 */ /* 0x000fe400078e0a1a */
[--C-:B------:R-:W-:Y:S01]  /*2690*/  @!P6 IMAD.IADD R131, R131, 0x1, -R0.reuse ;  /* 0x000000018383e824 */ /* 0x100fe200078e0a00 */
[C---:B------:R-:W-:Y:S01]  /*26a0*/  ISETP.GT.U32.AND P6, PT, R0.reuse, R127, PT ;  /* 0x0000007f0000720c */ /* 0x040fe20003fc4070 */
[----:B------:R-:W-:Y:S01]  /*26b0*/  IMAD R126, R0, R26, R29 ;  /* 0x0000001a007e7224 */ /* 0x000fe200078e021d */
[----:B------:R-:W-:Y:S01]  /*26c0*/  IABS R29, R36 ;  /* 0x00000024001d7213 */ /* 0x000fe20000000000 */
[----:B------:R-:W-:-:S02]  /*26d0*/  @!P4 IMAD.IADD R130, R130, 0x1, -R0 ;  /* 0x000000018282c824 */ /* 0x000fc400078e0a00 */
[----:B------:R-:W-:Y:S01]  /*26e0*/  @!P5 IMAD.IADD R125, R125, 0x1, -R0 ;  /* 0x000000017d7dd824 */ /* 0x000fe200078e0a00 */
[----:B------:R-:W-:Y:S01]  /*26f0*/  ISETP.GT.U32.AND P4, PT, R0, R126, PT ;  /* 0x0000007e0000720c */ /* 0x000fe20003f84070 */
[----:B------:R-:W-:-:S04]  /*2700*/  IMAD.HI.U32 R26, R20, R29, RZ ;  /* 0x0000001d141a7227 */ /* 0x000fc800078e00ff */
[----:B------:R-:W-:Y:S01]  /*2710*/  @!P2 IMAD.IADD R129, R129, 0x1, -R0 ;  /* 0x000000018181a824 */ /* 0x000fe200078e0a00 */
[----:B------:R-:W-:Y:S01]  /*2720*/  ISETP.GE.AND P2, PT, R30, RZ, PT ;  /* 0x000000ff1e00720c */ /* 0x000fe20003f46270 */
[----:B------:R-:W-:Y:S01]  /*2730*/  @!P0 IMAD.MOV R130, RZ, RZ, -R130 ;  /* 0x000000ffff828224 */ /* 0x000fe200078e0a82 */
[----:B------:R-:W-:Y:S01]  /*2740*/  ISETP.GT.U32.AND P0, PT, R0, R125, PT ;  /* 0x0000007d0000720c */ /* 0x000fe20003f04070 */
[----:B------:R-:W-:-:S04]  /*2750*/  IMAD.HI.U32 R24, R20, R27, RZ ;  /* 0x0000001b14187227 */ /* 0x000fc800078e00ff */
[----:B------:R-:W-:Y:S02]  /*2760*/  IMAD.MOV R26, RZ, RZ, -R26 ;  /* 0x000000ffff1a7224 */ /* 0x000fe400078e0a1a */
[----:B------:R-:W-:Y:S01]  /*2770*/  @!P6 IMAD.IADD R127, R127, 0x1, -R0 ;  /* 0x000000017f7fe824 */ /* 0x000fe200078e0a00 */
[----:B------:R-:W-:Y:S01]  /*2780*/  ISETP.GE.AND P6, PT, R28, RZ, PT ;  /* 0x000000ff1c00720c */ /* 0x000fe20003fc6270 */
[----:B------:R-:W-:-:S04]  /*2790*/  IMAD.HI.U32 R25, R20, R123, RZ ;  /* 0x0000007b14197227 */ /* 0x000fc800078e00ff */
[----:B------:R-:W-:Y:S02]  /*27a0*/  IMAD.MOV R24, RZ, RZ, -R24 ;  /* 0x000000ffff187224 */ /* 0x000fe400078e0a18 */
[C---:B------:R-:W-:Y:S01]  /*27b0*/  IMAD R122, R0.reuse, R26, R29 ;  /* 0x0000001a007a7224 */ /* 0x040fe200078e021d */
[C---:B------:R-:W-:Y:S01]  /*27c0*/  LOP3.LUT R26, R21.reuse, 0x4e, RZ, 0xfc, !PT ;  /* 0x0000004e151a7812 */ /* 0x040fe200078efcff */
[----:B------:R-:W-:Y:S01]  /*27d0*/  @!P1 IMAD.MOV R131, RZ, RZ, -R131 ;  /* 0x000000ffff839224 */ /* 0x000fe200078e0a83 */
[C---:B------:R-:W-:Y:S01]  /*27e0*/  ISETP.GT.U32.AND P1, PT, R0.reuse, R127, PT ;  /* 0x0000007f0000720c */ /* 0x040fe20003f24070 */
[----:B------:R-:W-:Y:S01]  /*27f0*/  IMAD.MOV R25, RZ, RZ, -R25 ;  /* 0x000000ffff197224 */ /* 0x000fe200078e0a19 */
[----:B------:R-:W-:Y:S01]  /*2800*/  IABS R121, R26 ;  /* 0x0000001a00797213 */ /* 0x000fe20000000000 */
[C---:B------:R-:W-:Y:S01]  /*2810*/  IMAD R124, R0.reuse, R24, R27 ;  /* 0x00000018007c7224 */ /* 0x040fe200078e021b */
[----:B------:R-:W-:Y:S01]  /*2820*/  LOP3.LUT R27, R21, 0x50, RZ, 0xfc, !PT ;  /* 0x00000050151b7812 */ /* 0x000fe200078efcff */
[----:B------:R-:W-:-:S02]  /*2830*/  IMAD R123, R0, R25, R123 ;  /* 0x00000019007b7224 */ /* 0x000fc400078e027b */
[----:B------:R-:W-:Y:S01]  /*2840*/  @!P2 IMAD.MOV R129, RZ, RZ, -R129 ;  /* 0x000000ffff81a224 */ /* 0x000fe200078e0a81 */
[----:B------:R-:W-:Y:S01]  /*2850*/  ISETP.GT.U32.AND P2, PT, R0, R124, PT ;  /* 0x0000007c0000720c */ /* 0x000fe20003f44070 */
[----:B------:R-:W-:Y:S01]  /*2860*/  @!P0 IMAD.IADD R125, R125, 0x1, -R0 ;  /* 0x000000017d7d8824 */ /* 0x000fe200078e0a00 */
[----:B------:R-:W-:Y:S01]  /*2870*/  ISETP.GE.AND P0, PT, R33, RZ, PT ;  /* 0x000000ff2100720c */ /* 0x000fe20003f06270 */
[----:B------:R-:W-:Y:S01]  /*2880*/  IMAD.HI.U32 R24, R20, R121, RZ ;  /* 0x0000007914187227 */ /* 0x000fe200078e00ff */
[----:B------:R-:W-:-:S03]  /*2890*/  IABS R25, R27 ;  /* 0x0000001b00197213 */ /* 0x000fc60000000000 */
[----:B------:R-:W-:Y:S01]  /*28a0*/  @!P4 IMAD.IADD R126, R126, 0x1, -R0 ;  /* 0x000000017e7ec824 */ /* 0x000fe200078e0a00 */
[----:B------:R-:W-:Y:S01]  /*28b0*/  ISETP.GE.AND P4, PT, R31, RZ, PT ;  /* 0x000000ff1f00720c */ /* 0x000fe20003f86270 */
[----:B------:R-:W-:Y:S01]  /*28c0*/  @!P6 IMAD.MOV R128, RZ, RZ, -R128 ;  /* 0x000000ffff80e224 */ /* 0x000fe200078e0a80 */
[C---:B------:R-:W-:Y:S01]  /*28d0*/  ISETP.GT.U32.AND P6, PT, R0.reuse, R123, PT ;  /* 0x0000007b0000720c */ /* 0x040fe20003fc4070 */
[----:B------:R-:W-:Y:S01]  /*28e0*/  IMAD.MOV R24, RZ, RZ, -R24 ;  /* 0x000000ffff187224 */ /* 0x000fe200078e0a18 */
[C---:B------:R-:W-:Y:S01]  /*28f0*/  ISETP.GT.U32.AND P5, PT, R0.reuse, R126, PT ;  /* 0x0000007e0000720c */ /* 0x040fe20003fa4070 */
[--C-:B------:R-:W-:Y:S01]  /*2900*/  @!P1 IMAD.IADD R127, R127, 0x1, -R0.reuse ;  /* 0x000000017f7f9824 */ /* 0x100fe200078e0a00 */
[C---:B------:R-:W-:Y:S01]  /*2910*/  ISETP.GT.U32.AND P1, PT, R0.reuse, R122, PT ;  /* 0x0000007a0000720c */ /* 0x040fe20003f24070 */
[----:B------:R-:W-:Y:S02]  /*2920*/  IMAD R121, R0, R24, R121 ;  /* 0x0000001800797224 */ /* 0x000fe400078e0279 */
[----:B------:R-:W-:Y:S01]  /*2930*/  @!P2 IMAD.IADD R124, R124, 0x1, -R0 ;  /* 0x000000017c7ca824 */ /* 0x000fe200078e0a00 */
[----:B------:R-:W-:Y:S01]  /*2940*/  ISETP.GE.AND P2, PT, R34, RZ, PT ;  /* 0x000000ff2200720c */ /* 0x000fe20003f46270 */
[----:B------:R-:W-:Y:S01]  /*2950*/  @!P0 IMAD.MOV R125, RZ, RZ, -R125 ;  /* 0x000000ffff7d8224 */ /* 0x000fe200078e0a7d */
[----:B------:R-:W-:Y:S01]  /*2960*/  ISETP.GT.U32.AND P0, PT, R0, R121, PT ;  /* 0x000000790000720c */ /* 0x000fe20003f04070 */
[----:B------:R-:W-:Y:S01]  /*2970*/  IMAD.HI.U32 R24, R20, R25, RZ ;  /* 0x0000001914187227 */ /* 0x000fe200078e00ff */
[----:B------:R-:W-:-:S03]  /*2980*/  LOP3.LUT R34, R21, 0x5a, RZ, 0xfc, !PT ;  /* 0x0000005a15227812 */ /* 0x000fc600078efcff */
[--C-:B------:R-:W-:Y:S01]  /*2990*/  @!P6 IMAD.IADD R123, R123, 0x1, -R0.reuse ;  /* 0x000000017b7be824 */ /* 0x100fe200078e0a00 */
[----:B------:R-:W-:Y:S01]  /*29a0*/  ISETP.GT.U32.AND P6, PT, R0, R124, PT ;  /* 0x0000007c0000720c */ /* 0x000fe20003fc4070 */
[--C-:B------:R-:W-:Y:S01]  /*29b0*/  @!P5 IMAD.IADD R126, R126, 0x1, -R0.reuse ;  /* 0x000000017e7ed824 */ /* 0x100fe200078e0a00 */
[----:B------:R-:W-:Y:S01]  /*29c0*/  ISETP.GE.AND P5, PT, R32, RZ, PT ;  /* 0x000000ff2000720c */ /* 0x000fe20003fa6270 */
[----:B------:R-:W-:Y:S01]  /*29d0*/  @!P1 IMAD.IADD R122, R122, 0x1, -R0 ;  /* 0x000000017a7a9824 */ /* 0x000fe200078e0a00 */
[C---:B------:R-:W-:Y:S01]  /*29e0*/  ISETP.GT.U32.AND P1, PT, R0.reuse, R123, PT ;  /* 0x0000007b0000720c */ /* 0x040fe20003f24070 */
[----:B------:R-:W-:Y:S01]  /*29f0*/  IMAD.MOV R24, RZ, RZ, -R24 ;  /* 0x000000ffff187224 */ /* 0x000fe200078e0a18 */
[C---:B------:R-:W-:Y:S01]  /*2a00*/  LOP3.LUT R32, R21.reuse, 0x58, RZ, 0xfc, !PT ;  /* 0x0000005815207812 */ /* 0x040fe200078efcff */
[----:B------:R-:W-:Y:S01]  /*2a10*/  @!P4 IMAD.MOV R127, RZ, RZ, -R127 ;  /* 0x000000ffff7fc224 */ /* 0x000fe200078e0a7f */
[C---:B------:R-:W-:Y:S01]  /*2a20*/  ISETP.GT.U32.AND P4, PT, R0.reuse, R122, PT ;  /* 0x0000007a0000720c */ /* 0x040fe20003f84070 */
[----:B------:R-:W-:Y:S01]  /*2a30*/  IMAD R120, R0, R24, R25 ;  /* 0x0000001800787224 */ /* 0x000fe200078e0219 */
[----:B------:R-:W-:Y:S01]  /*2a40*/  LOP3.LUT R24, R21, 0x52, RZ, 0xfc, !PT ;  /* 0x0000005215187812 */ /* 0x000fe200078efcff */
[--C-:B------:R-:W-:Y:S01]  /*2a50*/  @!P0 IMAD.IADD R121, R121, 0x1, -R0.reuse ;  /* 0x0000000179798824 */ /* 0x100fe200078e0a00 */
[----:B------:R-:W-:Y:S01]  /*2a60*/  LOP3.LUT R25, R21, 0x54, RZ, 0xfc, !PT ;  /* 0x0000005415197812 */ /* 0x000fe200078efcff */
[----:B------:R-:W-:Y:S01]  /*2a70*/  @!P6 IMAD.IADD R124, R124, 0x1, -R0 ;  /* 0x000000017c7ce824 */ /* 0x000fe200078e0a00 */
[----:B------:R-:W-:Y:S01]  /*2a80*/  IABS R119, R24 ;  /* 0x0000001800777213 */ /* 0x000fe20000000000 */
[----:B------:R-:W-:Y:S01]  /*2a90*/  @!P5 IMAD.MOV R126, RZ, RZ, -R126 ;  /* 0x000000ffff7ed224 */ /* 0x000fe200078e0a7e */
[----:B------:R-:W-:Y:S01]  /*2aa0*/  ISETP.GT.U32.AND P0, PT, R0, R121, PT ;  /* 0x000000790000720c */ /* 0x000fe20003f04070 */
[----:B------:R-:W-:Y:S01]  /*2ab0*/  @!P1 IMAD.IADD R123, R123, 0x1, -R0 ;  /* 0x000000017b7b9824 */ /* 0x000fe200078e0a00 */
[----:B------:R-:W-:Y:S01]  /*2ac0*/  ISETP.GE.AND P5, PT, R35, RZ, PT ;  /* 0x000000ff2300720c */ /* 0x000fe20003fa6270 */
[----:B------:R-:W-:Y:S01]  /*2ad0*/  @!P2 IMAD.MOV R124, RZ, RZ, -R124 ;  /* 0x000000ffff7ca224 */ /* 0x000fe200078e0a7c */
[----:B------:R-:W-:Y:S01]  /*2ae0*/  ISETP.GE.AND P6, PT, R36, RZ, PT ;  /* 0x000000ff2400720c */ /* 0x000fe20003fc6270 */
[----:B------:R-:W-:Y:S01]  /*2af0*/  @!P4 IMAD.IADD R122, R122, 0x1, -R0 ;  /* 0x000000017a7ac824 */ /* 0x000fe200078e0a00 */
[----:B------:R-:W-:Y:S01]  /*2b00*/  ISETP.GE.AND P1, PT, R26, RZ, PT ;  /* 0x000000ff1a00720c */ /* 0x000fe20003f26270 */
[----:B------:R-:W-:Y:S01]  /*2b10*/  IMAD.HI.U32 R30, R20, R37, RZ ;  /* 0x00000025141e7227 */ /* 0x000fe200078e00ff */
[----:B------:R-:W-:-:S02]  /*2b20*/  ISETP.GE.AND P2, PT, R24, RZ, PT ;  /* 0x000000ff1800720c */ /* 0x000fc40003f46270 */
[----:B------:R-:W-:Y:S01]  /*2b30*/  ISETP.GE.AND P4, PT, R27, RZ, PT ;  /* 0x000000ff1b00720c */ /* 0x000fe20003f86270 */
[----:B------:R-:W-:Y:S01]  /*2b40*/  IMAD.HI.U32 R24, R20, R119, RZ ;  /* 0x0000007714187227 */ /* 0x000fe200078e00ff */
[----:B------:R-:W-:Y:S02]  /*2b50*/  LOP3.LUT R26, R21, 0x56, RZ, 0xfc, !PT ;  /* 0x00000056151a7812 */ /* 0x000fe400078efcff */
[----:B------:R-:W-:Y:S01]  /*2b60*/  IABS R29, R25 ;  /* 0x00000019001d7213 */ /* 0x000fe20000000000 */
[----:B------:R-:W-:Y:S01]  /*2b70*/  IMAD.MOV R27, RZ, RZ, -R24 ;  /* 0x000000ffff1b7224 */ /* 0x000fe200078e0a18 */
[----:B------:R-:W-:Y:S01]  /*2b80*/  IABS R31, R26 ;  /* 0x0000001a001f7213 */ /* 0x000fe20000000000 */
[----:B------:R-:W-:Y:S01]  /*2b90*/  @!P0 IMAD.IADD R121, R121, 0x1, -R0 ;  /* 0x0000000179798824 */ /* 0x000fe200078e0a00 */
[----:B------:R-:W-:Y:S01]  /*2ba0*/  IABS R33, R32 ;  /* 0x0000002000217213 */ /* 0x000fe20000000000 */
[----:B------:R-:W-:Y:S01]  /*2bb0*/  IMAD R119, R0, R27, R119 ;  /* 0x0000001b00777224 */ /* 0x000fe200078e0277 */
[----:B------:R-:W-:Y:S01]  /*2bc0*/  ISETP.GE.AND P0, PT, R26, RZ, PT ;  /* 0x000000ff1a00720c */ /* 0x000fe20003f06270 */
[----:B------:R-:W-:Y:S01]  /*2bd0*/  @!P5 IMAD.MOV R123, RZ, RZ, -R123 ;  /* 0x000000ffff7bd224 */ /* 0x000fe200078e0a7b */
[C---:B------:R-:W-:Y:S01]  /*2be0*/  ISETP.GT.U32.AND P5, PT, R0.reuse, R120, PT ;  /* 0x000000780000720c */ /* 0x040fe20003fa4070 */
[----:B------:R-:W-:Y:S01]  /*2bf0*/  @!P6 IMAD.MOV R122, RZ, RZ, -R122 ;  /* 0x000000ffff7ae224 */ /* 0x000fe200078e0a7a */
[----:B------:R-:W-:Y:S01]  /*2c00*/  ISETP.GE.AND P6, PT, R25, RZ, PT ;  /* 0x000000ff1900720c */ /* 0x000fe20003fc6270 */
[----:B------:R-:W-:Y:S01]  /*2c10*/  @!P1 IMAD.MOV R121, RZ, RZ, -R121 ;  /* 0x000000ffff799224 */ /* 0x000fe200078e0a79 */
[----:B------:R-:W-:Y:S01]  /*2c20*/  ISETP.GT.U32.AND P1, PT, R0, R119, PT ;  /* 0x000000770000720c */ /* 0x000fe20003f24070 */
[----:B------:R-:W-:Y:S01]  /*2c30*/  IMAD.HI.U32 R25, R20, R31, RZ ;  /* 0x0000001f14197227 */ /* 0x000fe200078e00ff */
[----:B------:R-:W-:-:S02]  /*2c40*/  IABS R35, R38 ;  /* 0x0000002600237213 */ /* 0x000fc40000000000 */
[----:B------:R-:W-:Y:S01]  /*2c50*/  LOP3.LUT R36, R21, 0x5c, RZ, 0xfc, !PT ;  /* 0x0000005c15247812 */ /* 0x000fe200078efcff */
        /* <DEDUP_REMOVED lines=8> */
[----:B------:R-:W-:Y:S01]  /*2ce0*/  ISETP.GT.U32.AND P5, PT, R0, R120, PT ;  /* 0x000000780000720c */ /* 0x000fe20003fa4070 */
[----:B------:R-:W-:-:S04]  /*2cf0*/  IMAD.HI.U32 R26, R20, R33, RZ ;  /* 0x00000021141a7227 */ /* 0x000fc800078e00ff */
[----:B------:R-:W-:Y:S02]  /*2d00*/  IMAD R25, R0, R24, R29 ;  /* 0x0000001800197224 */ /* 0x000fe400078e021d */
[----:B------:R-:W-:-:S04]  /*2d10*/  IMAD.HI.U32 R24, R20, R31, RZ ;  /* 0x0000001f14187227 */ /* 0x000fc800078e00ff */
[--C-:B------:R-:W-:Y:S02]  /*2d20*/  @!P1 IMAD.IADD R27, R27, 0x1, -R0.reuse ;  /* 0x000000011b1b9824 */ /* 0x100fe400078e0a00 */
[----:B------:R-:W-:Y:S01]  /*2d30*/  @!P5 IMAD.IADD R120, R120, 0x1, -R0 ;  /* 0x000000017878d824 */ /* 0x000fe200078e0a00 */
[C---:B------:R-:W-:Y:S01]  /*2d40*/  ISETP.GT.U32.AND P5, PT, R0.reuse, R25, PT ;  /* 0x000000190000720c */ /* 0x040fe20003fa4070 */
[----:B------:R-:W-:Y:S01]  /*2d50*/  IMAD.MOV R24, RZ, RZ, -R24 ;  /* 0x000000ffff187224 */ /* 0x000fe200078e0a18 */
[C---:B------:R-:W-:Y:S01]  /*2d60*/  ISETP.GT.U32.AND P1, PT, R0.reuse, R27, PT ;  /* 0x0000001b0000720c */ /* 0x040fe20003f24070 */
[----:B------:R-:W-:Y:S02]  /*2d70*/  IMAD.MOV R26, RZ, RZ, -R26 ;  /* 0x000000ffff1a7224 */ /* 0x000fe400078e0a1a */
[C---:B------:R-:W-:Y:S02]  /*2d80*/  IMAD R31, R0.reuse, R24, R31 ;  /* 0x00000018001f7224 */ /* 0x040fe400078e021f */
[----:B------:R-:W-:Y:S01]  /*2d90*/  IMAD R29, R0, R26, R33 ;  /* 0x0000001a001d7224 */ /* 0x000fe200078e0221 */
[----:B------:R-:W-:Y:S01]  /*2da0*/  IABS R33, R36 ;  /* 0x0000002400217213 */ /* 0x000fe20000000000 */
[----:B------:R-:W-:-:S04]  /*2db0*/  IMAD.HI.U32 R28, R20, R35, RZ ;  /* 0x00000023141c7227 */ /* 0x000fc800078e00ff */
[--C-:B------:R-:W-:Y:S01]  /*2dc0*/  @!P5 IMAD.IADD R25, R25, 0x1, -R0.reuse ;  /* 0x000000011919d824 */ /* 0x100fe200078e0a00 */
[C---:B------:R-:W-:Y:S01]  /*2dd0*/  ISETP.GT.U32.AND P5, PT, R0.reuse, R119, PT ;  /* 0x000000770000720c */ /* 0x040fe20003fa4070 */
[----:B------:R-:W-:Y:S01]  /*2de0*/  @!P1 IMAD.IADD R27, R27, 0x1, -R0 ;  /* 0x000000011b1b9824 */ /* 0x000fe200078e0a00 */
[----:B------:R-:W-:Y:S01]  /*2df0*/  ISETP.GT.U32.AND P1, PT, R0, R31, PT ;  /* 0x0000001f0000720c */ /* 0x000fe20003f24070 */
[----:B------:R-:W-:Y:S02]  /*2e00*/  IMAD.MOV R28, RZ, RZ, -R28 ;  /* 0x000000ffff1c7224 */ /* 0x000fe400078e0a1c */
[----:B------:R-:W-:-:S04]  /*2e10*/  IMAD.HI.U32 R26, R20, R33, RZ ;  /* 0x00000021141a7227 */ /* 0x000fc800078e00ff */
[C---:B------:R-:W-:Y:S02]  /*2e20*/  IMAD R35, R0.reuse, R28, R35 ;  /* 0x0000001c00237224 */ /* 0x040fe400078e0223 */
[----:B------:R-:W-:Y:S02]  /*2e30*/  IMAD.MOV R26, RZ, RZ, -R26 ;  /* 0x000000ffff1a7224 */ /* 0x000fe400078e0a1a */
[--C-:B------:R-:W-:Y:S01]  /*2e40*/  @!P5 IMAD.IADD R119, R119, 0x1, -R0.reuse ;  /* 0x000000017777d824 */ /* 0x100fe200078e0a00 */
[C---:B------:R-:W-:Y:S01]  /*2e50*/  ISETP.GT.U32.AND P5, PT, R0.reuse, R29, PT ;  /* 0x0000001d0000720c */ /* 0x040fe20003fa4070 */
[----:B------:R-:W-:Y:S01]  /*2e60*/  @!P1 IMAD.IADD R31, R31, 0x1, -R0 ;  /* 0x000000011f1f9824 */ /* 0x000fe200078e0a00 */
[C---:B------:R-:W-:Y:S01]  /*2e70*/  ISETP.GT.U32.AND P1, PT, R0.reuse, R35, PT ;  /* 0x000000230000720c */ /* 0x040fe20003f24070 */
[----:B------:R-:W-:Y:S01]  /*2e80*/  @!P4 IMAD.MOV R120, RZ, RZ, -R120 ;  /* 0x000000ffff78c224 */ /* 0x000fe200078e0a78 */
[C---:B------:R-:W-:Y:S01]  /*2e90*/  ISETP.GT.U32.AND P4, PT, R0.reuse, R25, PT ;  /* 0x000000190000720c */ /* 0x040fe20003f84070 */
[----:B------:R-:W-:Y:S01]  /*2ea0*/  @!P2 IMAD.MOV R119, RZ, RZ, -R119 ;  /* 0x000000ffff77a224 */ /* 0x000fe200078e0a77 */
[C---:B------:R-:W-:Y:S01]  /*2eb0*/  ISETP.GT.U32.AND P2, PT, R0.reuse, R31, PT ;  /* 0x0000001f0000720c */ /* 0x040fe20003f44070 */
[----:B------:R-:W-:-:S02]  /*2ec0*/  IMAD R33, R0, R26, R33 ;  /* 0x0000001a00217224 */ /* 0x000fc400078e0221 */
[----:B------:R-:W-:-:S04]  /*2ed0*/  IMAD.HI.U32 R26, R20, R41, RZ ;  /* 0x00000029141a7227 */ /* 0x000fc800078e00ff */
[----:B------:R-:W-:Y:S02]  /*2ee0*/  IMAD.MOV R26, RZ, RZ, -R26 ;  /* 0x000000ffff1a7224 */ /* 0x000fe400078e0a1a */
[--C-:B------:R-:W-:Y:S01]  /*2ef0*/  @!P5 IMAD.IADD R29, R29, 0x1, -R0.reuse ;  /* 0x000000011d1dd824 */ /* 0x100fe200078e0a00 */
[C---:B------:R-:W-:Y:S01]  /*2f00*/  ISETP.GT.U32.AND P5, PT, R0.reuse, R33, PT ;  /* 0x000000210000720c */ /* 0x040fe20003fa4070 */
[----:B------:R-:W-:Y:S02]  /*2f10*/  IMAD R41, R0, R26, R41 ;  /* 0x0000001a00297224 */ /* 0x000fe400078e0229 */
[--C-:B------:R-:W-:Y:S01]  /*2f20*/  @!P4 IMAD.IADD R25, R25, 0x1, -R0.reuse ;  /* 0x000000011919c824 */ /* 0x100fe200078e0a00 */
[----:B------:R-:W-:Y:S01]  /*2f30*/  ISETP.GE.AND P4, PT, R32, RZ, PT ;  /* 0x000000ff2000720c */ /* 0x000fe20003f86270 */
[--C-:B------:R-:W-:Y:S01]  /*2f40*/  @!P1 IMAD.IADD R35, R35, 0x1, -R0.reuse ;  /* 0x0000000123239824 */ /* 0x100fe200078e0a00 */
[C---:B------:R-:W-:Y:S01]  /*2f50*/  ISETP.GT.U32.AND P1, PT, R0.reuse, R29, PT ;  /* 0x0000001d0000720c */ /* 0x040fe20003f24070 */
[----:B------:R-:W-:Y:S01]  /*2f60*/  @!P2 IMAD.IADD R31, R31, 0x1, -R0 ;  /* 0x000000011f1fa824 */ /* 0x000fe200078e0a00 */
[----:B------:R-:W-:Y:S01]  /*2f70*/  ISETP.GT.U32.AND P2, PT, R0, R41, PT ;  /* 0x000000290000720c */ /* 0x000fe20003f44070 */
[----:B------:R-:W-:Y:S01]  /*2f80*/  IMAD.MOV R30, RZ, RZ, -R30 ;  /* 0x000000ffff1e7224 */ /* 0x000fe200078e0a1e */
[----:B------:R-:W-:Y:S01]  /*2f90*/  LOP3.LUT R32, R21, 0x62, RZ, 0xfc, !PT ;  /* 0x0000006215207812 */ /* 0x000fe200078efcff */
[----:B------:R-:W-:-:S03]  /*2fa0*/  IMAD.HI.U32 R28, R20, R43, RZ ;  /* 0x0000002b141c7227 */ /* 0x000fc600078e00ff */
[----:B------:R-:W-:Y:S01]  /*2fb0*/  IABS R39, R32 ;  /* 0x0000002000277213 */ /* 0x000fe20000000000 */
[C---:B------:R-:W-:Y:S02]  /*2fc0*/  IMAD R37, R0.reuse, R30, R37 ;  /* 0x0000001e00257224 */ /* 0x040fe400078e0225 */
[----:B------:R-:W-:Y:S02]  /*2fd0*/  IMAD.MOV R28, RZ, RZ, -R28 ;  /* 0x000000ffff1c7224 */ /* 0x000fe400078e0a1c */
[----:B------:R-:W-:Y:S01]  /*2fe0*/  @!P5 IMAD.IADD R33, R33, 0x1, -R0 ;  /* 0x000000012121d824 */ /* 0x000fe200078e0a00 */
[C---:B------:R-:W-:Y:S01]  /*2ff0*/  ISETP.GT.U32.AND P5, PT, R0.reuse, R37, PT ;  /* 0x000000250000720c */ /* 0x040fe20003fa4070 */
[----:B------:R-:W-:Y:S01]  /*3000*/  @!P6 IMAD.MOV R25, RZ, RZ, -R25 ;  /* 0x000000ffff19e224 */ /* 0x000fe200078e0a19 */
[C---:B------:R-:W-:Y:S01]  /*3010*/  ISETP.GT.U32.AND P6, PT, R0.reuse, R35, PT ;  /* 0x000000230000720c */ /* 0x040fe20003fc4070 */
[----:B------:R-:W-:Y:S01]  /*3020*/  IMAD R43, R0, R28, R43 ;  /* 0x0000001c002b7224 */ /* 0x000fe200078e022b */
[----:B------:R-:W-:Y:S01]  /*3030*/  LOP3.LUT R28, R21, 0x6a, RZ, 0xfc, !PT ;  /* 0x0000006a151c7812 */ /* 0x000fe200078efcff */
[----:B------:R-:W-:-:S03]  /*3040*/  IMAD.HI.U32 R24, R20, R39, RZ ;  /* 0x0000002714187227 */ /* 0x000fc600078e00ff */
[----:B------:R-:W-:Y:S01]  /*3050*/  IABS R47, R28 ;  /* 0x0000001c002f7213 */ /* 0x000fe20000000000 */
[--C-:B------:R-:W-:Y:S02]  /*3060*/  @!P1 IMAD.IADD R29, R29, 0x1, -R0.reuse ;  /* 0x000000011d1d9824 */ /* 0x100fe400078e0a00 */
[----:B------:R-:W-:Y:S01]  /*3070*/  @!P2 IMAD.IADD R41, R41, 0x1, -R0 ;  /* 0x000000012929a824 */ /* 0x000fe200078e0a00 */
[----:B------:R-:W-:Y:S01]  /*3080*/  ISETP.GE.AND P2, PT, R38, RZ, PT ;  /* 0x000000ff2600720c */ /* 0x000fe20003f46270 */
[----:B------:R-:W-:Y:S01]  /*3090*/  IMAD.MOV R24, RZ, RZ, -R24 ;  /* 0x000000ffff187224 */ /* 0x000fe200078e0a18 */
[----:B------:R-:W-:Y:S01]  /*30a0*/  LOP3.LUT R38, R21, 0x70, RZ, 0xfc, !PT ;  /* 0x0000007015267812 */ /* 0x000fe200078efcff */
[----:B------:R-:W-:Y:S01]  /*30b0*/  @!P4 IMAD.MOV R29, RZ, RZ, -R29 ;  /* 0x000000ffff1dc224 */ /* 0x000fe200078e0a1d */
[C---:B------:R-:W-:Y:S01]  /*30c0*/  ISETP.GT.U32.AND P4, PT, R0.reuse, R41, PT ;  /* 0x000000290000720c */ /* 0x040fe20003f84070 */
[----:B------:R-:W-:Y:S01]  /*30d0*/  IMAD R39, R0, R24, R39 ;  /* 0x0000001800277224 */ /* 0x000fe200078e0227 */
[----:B------:R-:W-:Y:S01]  /*30e0*/  IABS R53, R38 ;  /* 0x0000002600357213 */ /* 0x000fe20000000000 */
[----:B------:R-:W-:-:S03]  /*30f0*/  IMAD.HI.U32 R24, R20, R47, RZ ;  /* 0x0000002f14187227 */ /* 0x000fc600078e00ff */
[C---:B------:R-:W-:Y:S01]  /*3100*/  ISETP.GT.U32.AND P1, PT, R0.reuse, R39, PT ;  /* 0x000000270000720c */ /* 0x040fe20003f24070 */
[--C-:B------:R-:W-:Y:S01]  /*3110*/  @!P5 IMAD.IADD R37, R37, 0x1, -R0.reuse ;  /* 0x000000012525d824 */ /* 0x100fe200078e0a00 */
[----:B------:R-:W-:Y:S01]  /*3120*/  ISETP.GT.U32.AND P5, PT, R0, R33, PT ;  /* 0x000000210000720c */ /* 0x000fe20003fa4070 */
        /* <DEDUP_REMOVED lines=8> */
[----:B------:R-:W-:-:S04]  /*31b0*/  IMAD.HI.U32 R30, R20, R45, RZ ;  /* 0x0000002d141e7227 */ /* 0x000fc800078e00ff */
        /* <DEDUP_REMOVED lines=8> */
[C---:B------:R-:W-:Y:S02]  /*3240*/  IMAD R49, R0.reuse, R24, R49 ;  /* 0x0000001800317224 */ /* 0x040fe400078e0231 */
[--C-:B------:R-:W-:Y:S02]  /*3250*/  @!P4 IMAD.IADD R47, R47, 0x1, -R0.reuse ;  /* 0x000000012f2fc824 */ /* 0x100fe400078e0a00 */
[--C-:B------:R-:W-:Y:S01]  /*3260*/  @!P5 IMAD.IADD R33, R33, 0x1, -R0.reuse ;  /* 0x000000012121d824 */ /* 0x100fe200078e0a00 */
[C---:B------:R-:W-:Y:S01]  /*3270*/  ISETP.GT.U32.AND P4, PT, R0.reuse, R49, PT ;  /* 0x000000310000720c */ /* 0x040fe20003f84070 */
[--C-:B------:R-:W-:Y:S01]  /*3280*/  @!P1 IMAD.IADD R39, R39, 0x1, -R0.reuse ;  /* 0x0000000127279824 */ /* 0x100fe200078e0a00 */
[----:B------:R-:W-:Y:S01]  /*3290*/  ISETP.GT.U32.AND P5, PT, R0, R43, PT ;  /* 0x0000002b0000720c */ /* 0x000fe20003fa4070 */
[----:B------:R-:W-:Y:S01]  /*32a0*/  @!P2 IMAD.MOV R35, RZ, RZ, -R35 ;  /* 0x000000ffff23a224 */ /* 0x000fe200078e0a23 */
[----:B------:R-:W-:Y:S01]  /*32b0*/  ISETP.GE.AND P1, PT, R36, RZ, PT ;  /* 0x000000ff2400720c */ /* 0x000fe20003f26270 */
[----:B------:R-:W-:Y:S01]  /*32c0*/  @!P6 IMAD.MOV R31, RZ, RZ, -R31 ;  /* 0x000000ffff1fe224 */ /* 0x000fe200078e0a1f */
[----:B------:R-:W-:Y:S01]  /*32d0*/  LOP3.LUT R36, R21, 0x6e, RZ, 0xfc, !PT ;  /* 0x0000006e15247812 */ /* 0x000fe200078efcff */
[----:B------:R-:W-:Y:S01]  /*32e0*/  @!P0 IMAD.IADD R45, R45, 0x1, -R0 ;  /* 0x000000012d2d8824 */ /* 0x000fe200078e0a00 */
[----:B------:R-:W-:Y:S01]  /*32f0*/  ISETP.GT.U32.AND P0, PT, R0, R39, PT ;  /* 0x000000270000720c */ /* 0x000fe20003f04070 */
[----:B------:R-:W-:Y:S01]  /*3300*/  IMAD.HI.U32 R26, R20, R53, RZ ;  /* 0x00000035141a7227 */ /* 0x000fe200078e00ff */
[----:B------:R-:W-:-:S02]  /*3310*/  IABS R51, R36 ;  /* 0x0000002400337213 */ /* 0x000fc40000000000 */
[----:B------:R-:W-:Y:S01]  /*3320*/  ISETP.GE.AND P2, PT, R32, RZ, PT ;  /* 0x000000ff2000720c */ /* 0x000fe20003f46270 */
[----:B------:R-:W-:Y:S01]  /*3330*/  @!P4 IMAD.IADD R49, R49, 0x1, -R0 ;  /* 0x000000013131c824 */ /* 0x000fe200078e0a00 */
[----:B------:R-:W-:Y:S01]  /*3340*/  ISETP.GT.U32.AND P6, PT, R0, R45, PT ;  /* 0x0000002d0000720c */ /* 0x000fe20003fc4070 */
[----:B------:R-:W-:Y:S01]  /*3350*/  IMAD.HI.U32 R24, R20, R51, RZ ;  /* 0x0000003314187227 */ /* 0x000fe200078e00ff */
[----:B------:R-:W-:-:S03]  /*3360*/  ISETP.GT.U32.AND P4, PT, R0, R47, PT ;  /* 0x0000002f0000720c */ /* 0x000fc60003f84070 */
[----:B------:R-:W-:Y:S01]  /*3370*/  @!P5 IMAD.IADD R43, R43, 0x1, -R0 ;  /* 0x000000012b2bd824 */ /* 0x000fe200078e0a00 */
[----:B------:R-:W-:Y:S01]  /*3380*/  ISETP.GE.AND P5, PT, R40, RZ, PT ;  /* 0x000000ff2800720c */ /* 0x000fe20003fa6270 */
[----:B------:R-:W-:Y:S01]  /*3390*/  IMAD.MOV R32, RZ, RZ, -R24 ;  /* 0x000000ffff207224 */ /* 0x000fe200078e0a18 */
[----:B------:R-:W-:Y:S01]  /*33a0*/  LOP3.LUT R40, R21, 0x72, RZ, 0xfc, !PT ;  /* 0x0000007215287812 */ /* 0x000fe200078efcff */
[--C-:B------:R-:W-:Y:S01]  /*33b0*/  @!P0 IMAD.IADD R39, R39, 0x1, -R0.reuse ;  /* 0x0000000127278824 */ /* 0x100fe200078e0a00 */
[----:B------:R-:W-:Y:S01]  /*33c0*/  ISETP.GE.AND P0, PT, R44, RZ, PT ;  /* 0x000000ff2c00720c */ /* 0x000fe20003f06270 */
[C---:B------:R-:W-:Y:S01]  /*33d0*/  IMAD R51, R0.reuse, R32, R51 ;  /* 0x0000002000337224 */ /* 0x040fe200078e0233 */
[----:B------:R-:W-:Y:S01]  /*33e0*/  IABS R55, R40 ;  /* 0x0000002800377213 */ /* 0x000fe20000000000 */
[----:B------:R-:W-:Y:S01]  /*33f0*/  @!P2 IMAD.MOV R39, RZ, RZ, -R39 ;  /* 0x000000ffff27a224 */ /* 0x000fe200078e0a27 */
[----:B------:R-:W-:Y:S01]  /*3400*/  ISETP.GT.U32.AND P2, PT, R0, R49, PT ;  /* 0x000000310000720c */ /* 0x000fe20003f44070 */
[--C-:B------:R-:W-:Y:S01]  /*3410*/  @!P6 IMAD.IADD R45, R45, 0x1, -R0.reuse ;  /* 0x000000012d2de824 */ /* 0x100fe200078e0a00 */
[----:B------:R-:W-:Y:S01]  /*3420*/  ISETP.GE.AND P6, PT, R28, RZ, PT ;  /* 0x000000ff1c00720c */ /* 0x000fe20003fc6270 */
[----:B------:R-:W-:Y:S01]  /*3430*/  @!P4 IMAD.IADD R47, R47, 0x1, -R0 ;  /* 0x000000012f2fc824 */ /* 0x000fe200078e0a00 */
[----:B------:R-:W-:Y:S01]  /*3440*/  ISETP.GT.U32.AND P4, PT, R0, R51, PT ;  /* 0x000000330000720c */ /* 0x000fe20003f84070 */
[----:B------:R-:W-:Y:S01]  /*3450*/  IMAD.HI.U32 R28, R20, R55, RZ ;  /* 0x00000037141c7227 */ /* 0x000fe200078e00ff */
[----:B------:R-:W-:-:S02]  /*3460*/  LOP3.LUT R44, R21, 0x76, RZ, 0xfc, !PT ;  /* 0x00000076152c7812 */ /* 0x000fc400078efcff */
[C---:B------:R-:W-:Y:S01]  /*3470*/  LOP3.LUT R32, R21.reuse, 0x7a, RZ, 0xfc, !PT ;  /* 0x0000007a15207812 */ /* 0x040fe200078efcff */
[----:B------:R-:W-:Y:S01]  /*3480*/  @!P5 IMAD.MOV R37, RZ, RZ, -R37 ;  /* 0x000000ffff25d224 */ /* 0x000fe200078e0a25 */
[----:B------:R-:W-:Y:S01]  /*3490*/  ISETP.GE.AND P5, PT, R42, RZ, PT ;  /* 0x000000ff2a00720c */ /* 0x000fe20003fa6270 */
[----:B------:R-:W-:Y:S01]  /*34a0*/  IMAD.MOV R26, RZ, RZ, -R26 ;  /* 0x000000ffff1a7224 */ /* 0x000fe200078e0a1a */
[----:B------:R-:W-:Y:S01]  /*34b0*/  LOP3.LUT R42, R21, 0x74, RZ, 0xfc, !PT ;  /* 0x00000074152a7812 */ /* 0x000fe200078efcff */
[----:B------:R-:W-:Y:S01]  /*34c0*/  IMAD.MOV R28, RZ, RZ, -R28 ;  /* 0x000000ffff1c7224 */ /* 0x000fe200078e0a1c */
[----:B------:R-:W-:Y:S01]  /*34d0*/  IABS R59, R44 ;  /* 0x0000002c003b7213 */ /* 0x000fe20000000000 */
[C---:B------:R-:W-:Y:S01]  /*34e0*/  IMAD R53, R0.reuse, R26, R53 ;  /* 0x0000001a00357224 */ /* 0x040fe200078e0235 */
[----:B------:R-:W-:Y:S01]  /*34f0*/  IABS R57, R42 ;  /* 0x0000002a00397213 */ /* 0x000fe20000000000 */
[C---:B------:R-:W-:Y:S01]  /*3500*/  IMAD R55, R0.reuse, R28, R55 ;  /* 0x0000001c00377224 */ /* 0x040fe200078e0237 */
[----:B------:R-:W-:Y:S01]  /*3510*/  IABS R63, R32 ;  /* 0x00000020003f7213 */ /* 0x000fe20000000000 */
[--C-:B------:R-:W-:Y:S01]  /*3520*/  @!P2 IMAD.IADD R49, R49, 0x1, -R0.reuse ;  /* 0x000000013131a824 */ /* 0x100fe200078e0a00 */
[C---:B------:R-:W-:Y:S01]  /*3530*/  ISETP.GT.U32.AND P2, PT, R0.reuse, R53, PT ;  /* 0x000000350000720c */ /* 0x040fe20003f44070 */
[----:B------:R-:W-:Y:S01]  /*3540*/  @!P4 IMAD.IADD R51, R51, 0x1, -R0 ;  /* 0x000000013333c824 */ /* 0x000fe200078e0a00 */
[----:B------:R-:W-:Y:S01]  /*3550*/  ISETP.GT.U32.AND P4, PT, R0, R55, PT ;  /* 0x000000370000720c */ /* 0x000fe20003f84070 */
[----:B------:R-:W-:Y:S01]  /*3560*/  IMAD.HI.U32 R30, R20, R57, RZ ;  /* 0x00000039141e7227 */ /* 0x000fe200078e00ff */
[----:B------:R-:W-:-:S03]  /*3570*/  LOP3.LUT R28, R21, 0x7e, RZ, 0xfc, !PT ;  /* 0x0000007e151c7812 */ /* 0x000fc600078efcff */
[----:B------:R-:W-:Y:S01]  /*3580*/  IMAD.HI.U32 R24, R20, R59, RZ ;  /* 0x0000003b14187227 */ /* 0x000fe200078e00ff */
[----:B------:R-:W-:-:S03]  /*3590*/  IABS R67, R28 ;  /* 0x0000001c00437213 */ /* 0x000fc60000000000 */
[----:B------:R-:W-:Y:S02]  /*35a0*/  IMAD.MOV R30, RZ, RZ, -R30 ;  /* 0x000000ffff1e7224 */ /* 0x000fe400078e0a1e */
[----:B------:R-:W-:Y:S02]  /*35b0*/  IMAD.MOV R24, RZ, RZ, -R24 ;  /* 0x000000ffff187224 */ /* 0x000fe400078e0a18 */
[----:B------:R-:W-:Y:S01]  /*35c0*/  @!P1 IMAD.MOV R33, RZ, RZ, -R33 ;  /* 0x000000ffff219224 */ /* 0x000fe200078e0a21 */
[C---:B------:R-:W-:Y:S01]  /*35d0*/  ISETP.GT.U32.AND P1, PT, R0.reuse, R43, PT ;  /* 0x0000002b0000720c */ /* 0x040fe20003f24070 */
[C---:B------:R-:W-:Y:S01]  /*35e0*/  IMAD R57, R0.reuse, R30, R57 ;  /* 0x0000001e00397224 */ /* 0x040fe200078e0239 */
[----:B------:R-:W-:Y:S01]  /*35f0*/  LOP3.LUT R30, R21, 0x78, RZ, 0xfc, !PT ;  /* 0x00000078151e7812 */ /* 0x000fe200078efcff */
[C---:B------:R-:W-:Y:S02]  /*3600*/  IMAD R59, R0.reuse, R24, R59 ;  /* 0x00000018003b7224 */ /* 0x040fe400078e023b */
[--C-:B------:R-:W-:Y:S01]  /*3610*/  @!P2 IMAD.IADD R53, R53, 0x1, -R0.reuse ;  /* 0x000000013535a824 */ /* 0x100fe200078e0a00 */
[C---:B------:R-:W-:Y:S01]  /*3620*/  ISETP.GT.U32.AND P2, PT, R0.reuse, R57, PT ;  /* 0x000000390000720c */ /* 0x040fe20003f44070 */
[----:B------:R-:W-:Y:S01]  /*3630*/  @!P4 IMAD.IADD R55, R55, 0x1, -R0 ;  /* 0x000000013737c824 */ /* 0x000fe200078e0a00 */
[----:B------:R-:W-:Y:S01]  /*3640*/  ISETP.GT.U32.AND P4, PT, R0, R59, PT ;  /* 0x0000003b0000720c */ /* 0x000fe20003f84070 */
[----:B------:R-:W-:Y:S01]  /*3650*/  IMAD.HI.U32 R24, R20, R63, RZ ;  /* 0x0000003f14187227 */ /* 0x000fe200078e00ff */
[----:B------:R-:W-:-:S03]  /*3660*/  IABS R61, R30 ;  /* 0x0000001e003d7213 */ /* 0x000fc60000000000 */
[----:B------:R-:W-:Y:S01]  /*3670*/  @!P1 IMAD.IADD R43, R43, 0x1, -R0 ;  /* 0x000000012b2b9824 */ /* 0x000fe200078e0a00 */
[----:B------:R-:W-:Y:S01]  /*3680*/  ISETP.GE.AND P1, PT, R46, RZ, PT ;  /* 0x000000ff2e00720c */ /* 0x000fe20003f26270 */
[----:B------:R-:W-:Y:S01]  /*3690*/  @!P5 IMAD.MOV R41, RZ, RZ, -R41 ;  /* 0x000000ffff29d224 */ /* 0x000fe200078e0a29 */
[----:B------:R-:W-:Y:S01]  /*36a0*/  LOP3.LUT R46, R21, 0x7c, RZ, 0xfc, !PT ;  /* 0x0000007c152e7812 */ /* 0x000fe200078efcff */
[----:B------:R-:W-:-:S03]  /*36b0*/  IMAD.HI.U32 R21, R20, R61, RZ ;  /* 0x0000003d14157227 */ /* 0x000fc600078e00ff */
[----:B------:R-:W-:Y:S01]  /*36c0*/  IABS R65, R46 ;  /* 0x0000002e00417213 */ /* 0x000fe20000000000 */
[--C-:B------:R-:W-:Y:S01]  /*36d0*/  @!P2 IMAD.IADD R57, R57, 0x1, -R0.reuse ;  /* 0x000000013939a824 */ /* 0x100fe200078e0a00 */
[----:B------:R-:W-:Y:S01]  /*36e0*/  ISETP.GE.AND P2, PT, R34, RZ, PT ;  /* 0x000000ff2200720c */ /* 0x000fe20003f46270 */
[----:B------:R-:W-:Y:S01]  /*36f0*/  @!P4 IMAD.IADD R59, R59, 0x1, -R0 ;  /* 0x000000013b3bc824 */ /* 0x000fe200078e0a00 */
[C---:B------:R-:W-:Y:S01]  /*3700*/  ISETP.GT.U32.AND P4, PT, R0.reuse, R51, PT ;  /* 0x000000330000720c */ /* 0x040fe20003f84070 */
[----:B------:R-:W-:Y:S01]  /*3710*/  IMAD.MOV R21, RZ, RZ, -R21 ;  /* 0x000000ffff157224 */ /* 0x000fe200078e0a15 */
[C---:B------:R-:W-:Y:S01]  /*3720*/  ISETP.GT.U32.AND P5, PT, R0.reuse, R57, PT ;  /* 0x000000390000720c */ /* 0x040fe20003fa4070 */
[----:B------:R-:W-:Y:S02]  /*3730*/  IMAD.MOV R24, RZ, RZ, -R24 ;  /* 0x000000ffff187224 */ /* 0x000fe400078e0a18 */
[C---:B------:R-:W-:Y:S02]  /*3740*/  IMAD R21, R0.reuse, R21, R61 ;  /* 0x0000001500157224 */ /* 0x040fe400078e023d */
[----:B------:R-:W-:Y:S01]  /*3750*/  @!P0 IMAD.MOV R43, RZ, RZ, -R43 ;  /* 0x000000ffff2b8224 */ /* 0x000fe200078e0a2b */
[C---:B------:R-:W-:Y:S01]  /*3760*/  ISETP.GT.U32.AND P0, PT, R0.reuse, R53, PT ;  /* 0x000000350000720c */ /* 0x040fe20003f04070 */
[----:B------:R-:W-:Y:S01]  /*3770*/  @!P1 IMAD.MOV R45, RZ, RZ, -R45 ;  /* 0x000000ffff2d9224 */ /* 0x000fe200078e0a2d */
[----:B------:R-:W-:Y:S01]  /*3780*/  ISETP.GT.U32.AND P1, PT, R0, R55, PT ;  /* 0x000000370000720c */ /* 0x000fe20003f24070 */
[----:B------:R-:W-:-:S04]  /*3790*/  IMAD.HI.U32 R26, R20, R65, RZ ;  /* 0x00000041141a7227 */ /* 0x000fc800078e00ff */
[----:B------:R-:W-:Y:S02]  /*37a0*/  IMAD R61, R0, R24, R63 ;  /* 0x00000018003d7224 */ /* 0x000fe400078e023f */
[----:B------:R-:W-:Y:S01]  /*37b0*/  IMAD.HI.U32 R20, R20, R67, RZ ;  /* 0x0000004314147227 */ /* 0x000fe200078e00ff */
[----:B------:R-:W1:Y:S03]  /*37c0*/  LDS R24, [UR9] ;  /* 0x00000009ff187984 */ /* 0x000e660008000800 */
[----:B------:R-:W-:Y:S01]  /*37d0*/  @!P6 IMAD.MOV R47, RZ, RZ, -R47 ;  /* 0x000000ffff2fe224 */ /* 0x000fe200078e0a2f */
[C---:B------:R-:W-:Y:S01]  /*37e0*/  ISETP.GT.U32.AND P6, PT, R0.reuse, R59, PT ;  /* 0x0000003b0000720c */ /* 0x040fe20003fc4070 */
[----:B------:R-:W-:Y:S01]  /*37f0*/  @!P2 IMAD.MOV R49, RZ, RZ, -R49 ;  /* 0x000000ffff31a224 */ /* 0x000fe200078e0a31 */
[----:B------:R-:W-:Y:S01]  /*3800*/  ISETP.GT.U32.AND P2, PT, R0, R21, PT ;  /* 0x000000150000720c */ /* 0x000fe20003f44070 */
[----:B------:R-:W-:-:S02]  /*3810*/  IMAD.MOV R26, RZ, RZ, -R26 ;  /* 0x000000ffff1a7224 */ /* 0x000fc400078e0a1a */
[----:B------:R-:W-:Y:S01]  /*3820*/  @!P4 IMAD.IADD R51, R51, 0x1, -R0 ;  /* 0x000000013333c824 */ /* 0x000fe200078e0a00 */
[C---:B------:R-:W-:Y:S01]  /*3830*/  ISETP.GT.U32.AND P4, PT, R0.reuse, R61, PT ;  /* 0x0000003d0000720c */ /* 0x040fe20003f84070 */
[----:B------:R-:W-:Y:S02]  /*3840*/  IMAD.MOV R20, RZ, RZ, -R20 ;  /* 0x000000ffff147224 */ /* 0x000fe400078e0a14 */
[----:B------:R-:W-:Y:S02]  /*3850*/  IMAD R63, R0, R26, R65 ;  /* 0x0000001a003f7224 */ /* 0x000fe400078e0241 */
[--C-:B------:R-:W-:Y:S01]  /*3860*/  @!P5 IMAD.IADD R57, R57, 0x1, -R0.reuse ;  /* 0x000000013939d824 */ /* 0x100fe200078e0a00 */
[----:B------:R-:W-:Y:S01]  /*3870*/  ISETP.GE.AND P5, PT, R36, RZ, PT ;  /* 0x000000ff2400720c */ /* 0x000fe20003fa6270 */
[C---:B------:R-:W-:Y:S02]  /*3880*/  IMAD R65, R0.reuse, R20, R67 ;  /* 0x0000001400417224 */ /* 0x040fe400078e0243 */
[--C-:B------:R-:W-:Y:S01]  /*3890*/  @!P0 IMAD.IADD R53, R53, 0x1, -R0.reuse ;  /* 0x0000000135358824 */ /* 0x100fe200078e0a00 */
[C---:B------:R-:W-:Y:S01]  /*38a0*/  ISETP.GT.U32.AND P0, PT, R0.reuse, R63, PT ;  /* 0x0000003f0000720c */ /* 0x040fe20003f04070 */
[--C-:B------:R-:W-:Y:S01]  /*38b0*/  @!P1 IMAD.IADD R55, R55, 0x1, -R0.reuse ;  /* 0x0000000137379824 */ /* 0x100fe200078e0a00 */
[----:B------:R-:W-:Y:S01]  /*38c0*/  ISETP.GT.U32.AND P1, PT, R0, R65, PT ;  /* 0x000000410000720c */ /* 0x000fe20003f24070 */
[--C-:B------:R-:W-:Y:S01]  /*38d0*/  @!P6 IMAD.IADD R59, R59, 0x1, -R0.reuse ;  /* 0x000000013b3be824 */ /* 0x100fe200078e0a00 */
[----:B------:R-:W-:Y:S01]  /*38e0*/  ISETP.GE.AND P6, PT, R38, RZ, PT ;  /* 0x000000ff2600720c */ /* 0x000fe20003fc6270 */
[--C-:B------:R-:W-:Y:S01]  /*38f0*/  @!P2 IMAD.IADD R21, R21, 0x1, -R0.reuse ;  /* 0x000000011515a824 */ /* 0x100fe200078e0a00 */
[----:B------:R-:W-:Y:S01]  /*3900*/  ISETP.GE.AND P2, PT, R40, RZ, PT ;  /* 0x000000ff2800720c */ /* 0x000fe20003f46270 */
[----:B------:R-:W-:Y:S01]  /*3910*/  @!P4 IMAD.IADD R61, R61, 0x1, -R0 ;  /* 0x000000013d3dc824 */ /* 0x000fe200078e0a00 */
[----:B------:R-:W-:Y:S01]  /*3920*/  ISETP.GE.AND P4, PT, R42, RZ, PT ;  /* 0x000000ff2a00720c */ /* 0x000fe20003f86270 */
[----:B------:R-:W-:-:S02]  /*3930*/  @!P5 IMAD.MOV R51, RZ, RZ, -R51 ;  /* 0x000000ffff33d224 */ /* 0x000fc400078e0a33 */
[----:B------:R-:W-:Y:S01]  /*3940*/  IMAD.MOV.U32 R104, RZ, RZ, R53 ;  /* 0x000000ffff687224 */ /* 0x000fe200078e0035 */
[----:B------:R-:W-:Y:S01]  /*3950*/  ISETP.GT.U32.AND P5, PT, R0, R61, PT ;  /* 0x0000003d0000720c */ /* 0x000fe20003fa4070 */
[--C-:B------:R-:W-:Y:S01]  /*3960*/  @!P0 IMAD.IADD R63, R63, 0x1, -R0.reuse ;  /* 0x000000013f3f8824 */ /* 0x100fe200078e0a00 */
[----:B------:R-:W-:Y:S01]  /*3970*/  ISETP.GE.AND P0, PT, R44, RZ, PT ;  /* 0x000000ff2c00720c */ /* 0x000fe20003f06270 */
[----:B------:R-:W-:Y:S01]  /*3980*/  @!P1 IMAD.IADD R65, R65, 0x1, -R0 ;  /* 0x0000000141419824 */ /* 0x000fe200078e0a00 */
[C---:B------:R-:W-:Y:S01]  /*3990*/  ISETP.GT.U32.AND P1, PT, R0.reuse, R21, PT ;  /* 0x000000150000720c */ /* 0x040fe20003f24070 */
[----:B------:R-:W-:Y:S01]  /*39a0*/  @!P6 IMAD.MOV R104, RZ, RZ, -R104 ;  /* 0x000000ffff68e224 */ /* 0x000fe200078e0a68 */
[----:B------:R-:W2:Y:S01]  /*39b0*/  LDC.64 R52, c[0x0][0x3a8] ;  /* 0x0000ea00ff347b82 */ /* 0x000ea20000000a00 */
[----:B------:R-:W-:Y:S01]  /*39c0*/  @!P2 IMAD.MOV R55, RZ, RZ, -R55 ;  /* 0x000000ffff37a224 */ /* 0x000fe200078e0a37 */
[C---:B------:R-:W-:Y:S01]  /*39d0*/  ISETP.GT.U32.AND P2, PT, R0.reuse, R63, PT ;  /* 0x0000003f0000720c */ /* 0x040fe20003f44070 */
[----:B------:R-:W-:Y:S01]  /*39e0*/  @!P4 IMAD.MOV R57, RZ, RZ, -R57 ;  /* 0x000000ffff39c224 */ /* 0x000fe200078e0a39 */
[----:B------:R-:W-:Y:S01]  /*39f0*/  ISETP.GT.U32.AND P6, PT, R0, R65, PT ;  /* 0x000000410000720c */ /* 0x000fe20003fc4070 */
[----:B------:R-:W-:Y:S01]  /*3a00*/  IMAD.SHL.U32 R20, R203, 0x200000, RZ ;  /* 0x00200000cb147824 */ /* 0x000fe200078e00ff */
[----:B------:R-:W-:Y:S01]  /*3a10*/  ISETP.GE.AND P4, PT, R30, RZ, PT ;  /* 0x000000ff1e00720c */ /* 0x000fe20003f86270 */
[--C-:B------:R-:W-:Y:S01]  /*3a20*/  @!P5 IMAD.IADD R61, R61, 0x1, -R0.reuse ;  /* 0x000000013d3dd824 */ /* 0x100fe200078e0a00 */
[----:B------:R-:W-:Y:S01]  /*3a30*/  ISETP.GE.AND P5, PT, R48, RZ, PT ;  /* 0x000000ff3000720c */ /* 0x000fe20003fa6270 */
[----:B------:R-:W-:Y:S01]  /*3a40*/  @!P0 IMAD.MOV R59, RZ, RZ, -R59 ;  /* 0x000000ffff3b8224 */ /* 0x000fe200078e0a3b */
[----:B-1----:R-:W-:Y:S01]  /*3a50*/  R2UR UR8, R24 ;  /* 0x00000000180872ca */ /* 0x002fe200000e0000 */
[--C-:B------:R-:W-:Y:S01]  /*3a60*/  @!P1 IMAD.IADD R21, R21, 0x1, -R0.reuse ;  /* 0x0000000115159824 */ /* 0x100fe200078e0a00 */
[----:B------:R-:W-:Y:S01]  /*3a70*/  ISETP.GE.AND P1, PT, R46, RZ, PT ;  /* 0x000000ff2e00720c */ /* 0x000fe20003f26270 */
[----:B------:R-:W-:Y:S01]  /*3a80*/  VIADD R24, R10, 0xffffffe0 ;  /* 0xffffffe00a187836 */ /* 0x000fe20000000000 */
[----:B------:R-:W-:Y:S01]  /*3a90*/  BAR.SYNC.DEFER_BLOCKING 0x0 ;  /* 0x0000000000007b1d */ /* 0x000fe20000010000 */
[--C-:B------:R-:W-:Y:S01]  /*3aa0*/  @!P2 IMAD.IADD R63, R63, 0x1, -R0.reuse ;  /* 0x000000013f3fa824 */ /* 0x100fe200078e0a00 */
[----:B------:R-:W-:Y:S01]  /*3ab0*/  ISETP.GE.AND P2, PT, R28, RZ, PT ;  /* 0x000000ff1c00720c */ /* 0x000fe20003f46270 */
[----:B------:R-:W-:Y:S01]  /*3ac0*/  @!P6 IMAD.IADD R65, R65, 0x1, -R0 ;  /* 0x000000014141e824 */ /* 0x000fe200078e0a00 */
[----:B------:R-:W-:Y:S01]  /*3ad0*/  ISETP.GE.AND P0, PT, R32, RZ, PT ;  /* 0x000000ff2000720c */ /* 0x000fe20003f06270 */
[----:B------:R-:W-:Y:S01]  /*3ae0*/  VIADD R0, R10, 0xffffffff ;  /* 0xffffffff0a007836 */ /* 0x000fe20000000000 */
[----:B------:R-:W-:Y:S01]  /*3af0*/  LOP3.LUT R20, R20, 0x600000, RZ, 0xc0, !PT ;  /* 0x0060000014147812 */ /* 0x000fe200078ec0ff */
[----:B------:R-:W-:Y:S01]  /*3b00*/  @!P4 IMAD.MOV R21, RZ, RZ, -R21 ;  /* 0x000000ffff15c224 */ /* 0x000fe200078e0a15 */
[----:B------:R-:W-:Y:S01]  /*3b10*/  ISETP.GE.U32.AND P4, PT, R24, 0x7fffffa1, PT ;  /* 0x7fffffa11800780c */ /* 0x000fe20003f86070 */
[----:B------:R-:W-:Y:S01]  /*3b20*/  @!P5 IMAD.MOV R2, RZ, RZ, -R2 ;  /* 0x000000ffff02d224 */ /* 0x000fe200078e0a02 */
[----:B------:R-:W-:Y:S01]  /*3b30*/  ISETP.GE.U32.AND P5, PT, R0, 0x7fffffc0, PT ;  /* 0x7fffffc00000780c */ /* 0x000fe20003fa6070 */
[----:B------:R-:W-:Y:S01]  /*3b40*/  @!P1 IMAD.MOV R63, RZ, RZ, -R63 ;  /* 0x000000ffff3f9224 */ /* 0x000fe200078e0a3f */
[----:B------:R-:W-:Y:S01]  /*3b50*/  SEL R0, RZ, 0x1, P4 ;  /* 0x00000001ff007807 */ /* 0x000fe20002000000 */
[----:B------:R-:W-:Y:S01]  /*3b60*/  IMAD R8, R8, 0x1000, R3 ;  /* 0x0000100008087824 */ /* 0x000fe200078e0203 */
[----:B------:R-:W-:Y:S01]  /*3b70*/  R2UR UR10, R20 ;  /* 0x00000000140a72ca */ /* 0x000fe200000e0000 */
[----:B------:R-:W-:Y:S01]  /*3b80*/  @!P2 IMAD.MOV R65, RZ, RZ, -R65 ;  /* 0x000000ffff41a224 */ /* 0x000fe200078e0a41 */
[----:B------:R-:W-:Y:S01]  /*3b90*/  ISETP.NE.AND P2, PT, R22, RZ, PT ;  /* 0x000000ff1600720c */ /* 0x000fe20003f45270 */
[----:B------:R-:W-:Y:S01]  /*3ba0*/  IMAD.IADD R0, R0, 0x1, R15 ;  /* 0x0000000100007824 */ /* 0x000fe200078e020f */
[----:B------:R-:W-:Y:S01]  /*3bb0*/  ISETP.NE.AND P1, PT, R23, RZ, PT ;  /* 0x000000ff1700720c */ /* 0x000fe20003f25270 */
[----:B------:R-:W-:Y:S01]  /*3bc0*/  VIADD R20, R10, 0xfffffff0 ;  /* 0xfffffff00a147836 */ /* 0x000fe20000000000 */
[----:B------:R-:W-:Y:S01]  /*3bd0*/  LOP3.LUT R23, RZ, R23, RZ, 0x33, !PT ;  /* 0x00000017ff177212 */ /* 0x000fe200078e33ff */
[----:B------:R-:W-:Y:S01]  /*3be0*/  @!P0 IMAD.MOV R61, RZ, RZ, -R61 ;  /* 0x000000ffff3d8224 */ /* 0x000fe200078e0a3d */
[----:B------:R-:W-:-:S02]  /*3bf0*/  LOP3.LUT R0, R0, 0x3, RZ, 0xc0, !PT ;  /* 0x0000000300007812 */ /* 0x000fc400078ec0ff */
[----:B------:R-:W-:Y:S01]  /*3c00*/  ISETP.GE.U32.AND P6, PT, R20, 0x7fffffb1, PT ;  /* 0x7fffffb11400780c */ /* 0x000fe20003fc6070 */
[----:B------:R-:W-:Y:S01]  /*3c10*/  VIADD R20, R10, 0xfffffffe ;  /* 0xfffffffe0a147836 */ /* 0x000fe20000000000 */
[----:B------:R-:W-:Y:S02]  /*3c20*/  IADD3 R0, PT, PT, R0, R12, R7 ;  /* 0x0000000c00007210 */ /* 0x000fe40007ffe007 */
[C---:B------:R-:W-:Y:S02]  /*3c30*/  SEL R112, R23.reuse, R37, !P1 ;  /* 0x0000002517707207 */ /* 0x040fe40004800000 */
[----:B------:R-:W-:Y:S02]  /*3c40*/  LOP3.LUT R5, R0, 0xf, RZ, 0xc0, !PT ;  /* 0x0000000f00057812 */ /* 0x000fe400078ec0ff */
[----:B------:R-:W-:Y:S02]  /*3c50*/  ISETP.GE.U32.AND P0, PT, R20, 0x7fffffbf, PT ;  /* 0x7fffffbf1400780c */ /* 0x000fe40003f06070 */
[C---:B------:R-:W-:Y:S01]  /*3c60*/  SEL R141, R23.reuse, R141, !P1 ;  /* 0x0000008d178d7207 */ /* 0x040fe20004800000 */
[----:B------:R-:W-:Y:S01]  /*3c70*/  IMAD R4, R4, 0x10, R5 ;  /* 0x0000001004047824 */ /* 0x000fe200078e0205 */
[----:B------:R-:W-:-:S02]  /*3c80*/  SEL R146, R23, R146, !P1 ;  /* 0x0000009217927207 */ /* 0x000fc40004800000 */
[C---:B------:R-:W-:Y:S02]  /*3c90*/  SEL R147, R23.reuse, R147, !P1 ;  /* 0x0000009317937207 */ /* 0x040fe40004800000 */
[C---:B------:R-:W-:Y:S02]  /*3ca0*/  SEL R149, R23.reuse, R149, !P1 ;  /* 0x0000009517957207 */ /* 0x040fe40004800000 */
[C---:B------:R-:W-:Y:S02]  /*3cb0*/  SEL R150, R23.reuse, R150, !P1 ;  /* 0x0000009617967207 */ /* 0x040fe40004800000 */
[C---:B------:R-:W-:Y:S02]  /*3cc0*/  SEL R151, R23.reuse, R151, !P1 ;  /* 0x0000009717977207 */ /* 0x040fe40004800000 */
[C---:B------:R-:W-:Y:S02]  /*3cd0*/  SEL R152, R23.reuse, R152, !P1 ;  /* 0x0000009817987207 */ /* 0x040fe40004800000 */
        /* <DEDUP_REMOVED lines=55> */
[----:B------:R-:W-:Y:S02]  /*4050*/  SEL R37, R23, R65, !P1 ;  /* 0x0000004117257207 */ /* 0x000fe40004800000 */
[----:B------:R-:W-:Y:S01]  /*4060*/  @!P2 LOP3.LUT R2, RZ, R22, RZ, 0x33, !PT ;  /* 0x00000016ff02a212 */ /* 0x000fe200078e33ff */
[----:B--2-4-:R-:W-:Y:S06]  /*4070*/  BRA.U UP0, `(.L_x_5) ;  /* 0x0000000100187547 */ /* 0x014fec000b800000 */
[----:B------:R-:W-:Y:S01]  /*4080*/  ELECT P1, URZ, PT ;  /* 0x0000000000ff782f */ /* 0x000fe20003820000 */
[----:B------:R-:W-:Y:S01]  /*4090*/  IMAD.MOV.U32 R0, RZ, RZ, 0x1 ;  /* 0x00000001ff007424 */ /* 0x000fe200078e00ff */
[----:B------:R-:W-:Y:S01]  /*40a0*/  UMOV UR5, 0x40 ;  /* 0x0000004000057882 */ /* 0x000fe20000000000 */
[----:B------:R-:W-:Y:S01]  /*40b0*/  UVIRTCOUNT.DEALLOC.SMPOOL 0x80 ;  /* 0x000000800000784c */ /* 0x000fe20000000000 */
[----:B------:R-:W-:-:S09]  /*40c0*/  ULEA UR5, UR4, UR5, 0x18 ;  /* 0x0000000504057291 */ /* 0x000fd2000f8ec0ff */
[----:B------:R1:W-:Y:S03]  /*40d0*/  @P1 STS.U8 [UR5], R0 ;  /* 0x00000000ff001988 */ /* 0x0003e60008000005 */
.L_x_5:
[----:B------:R-:W-:Y:S01]  /*40e0*/  UIADD3 UR10, UPT, UPT, UR8, UR10, URZ ;  /* 0x0000000a080a7290 */ /* 0x000fe2000fffe0ff */
[----:B------:R-:W-:Y:S01]  /*40f0*/  IMAD R3, R2, R11, RZ ;  /* 0x0000000b02037224 */ /* 0x000fe200078e02ff */
[----:B------:R-:W-:Y:S01]  /*4100*/  VOTEU.ALL UP1, P3 ;  /* 0x0000000000ff7886 */ /* 0x000fe20001820000 */
[----:B------:R-:W-:Y:S01]  /*4110*/  UIADD3 UR11, UPT, UPT, UR9, 0x8000, URZ ;  /* 0x00008000090b7890 */ /* 0x000fe2000fffe0ff */
[----:B------:R-:W-:Y:S01]  /*4120*/  LOP3.LUT R5, R4, 0xff, RZ, 0xc0, !PT ;  /* 0x000000ff04057812 */ /* 0x000fe200078ec0ff */
[----:B------:R-:W-:Y:S01]  /*4130*/  VOTEU.ALL UP2, P3 ;  /* 0x0000000000ff7886 */ /* 0x000fe20001840000 */
[----:B------:R-:W-:Y:S01]  /*4140*/  IMAD.SHL.U32 R36, R3, 0x2, RZ ;  /* 0x0000000203247824 */ /* 0x000fe200078e00ff */
[----:B------:R-:W-:-:S04]  /*4150*/  @!UP1 UIADD3 UR4, UPT, UPT, -UR6, 0x100000, URZ ;  /* 0x0010000006049890 */ /* 0x000fc8000fffe1ff */
[----:B------:R-:W-:Y:S02]  /*4160*/  @!UP1 USHF.L.U32 UR5, UR4, 0xb, URZ ;  /* 0x0000000b04059899 */ /* 0x000fe400080006ff */
[----:B------:R-:W-:Y:S01]  /*4170*/  @!UP1 USHF.L.U32 UR4, UR4, 0x1, URZ ;  /* 0x0000000104049899 */ /* 0x000fe200080006ff */
[----:B------:R-:W-:Y:S01]  /*4180*/  IMAD R23, R52, 0x1e, RZ ;  /* 0x0000001e34177824 */ /* 0x000fe200078e02ff */
[----:B------:R-:W-:Y:S01]  /*4190*/  STTM.x128 tmem[UR10], RZ ;  /* 0x000000ff000079ed */ /* 0x000fe200083c000a */
[----:B------:R-:W2:Y:S02]  /*41a0*/  FENCE.VIEW.ASYNC.T ;  /* 0x00000000000073c6 */ /* 0x000ea40000000200 */
[----:B--2---:R-:W-:Y:S01]  /*41b0*/  BAR.SYNC.DEFER_BLOCKING 0x0 ;  /* 0x0000000000007b1d */ /* 0x004fe20000010000 */
[----:B------:R-:W-:Y:S01]  /*41c0*/  IMAD.IADD R8, R8, 0x1, R5 ;  /* 0x0000000108087824 */ /* 0x000fe200078e0205 */
[----:B------:R-:W-:Y:S01]  /*41d0*/  IADD3 R50, P1, PT, R36, UR12, RZ ;  /* 0x0000000c24327c10 */ /* 0x000fe2000ff3e0ff */
[C---:B-1----:R-:W-:Y:S01]  /*41e0*/  IMAD.SHL.U32 R0, R52.reuse, 0x2, RZ ;  /* 0x0000000234007824 */ /* 0x042fe200078e00ff */
[----:B------:R-:W-:Y:S01]  /*41f0*/  PRMT R201, RZ, 0x7610, R201 ;  /* 0x00007610ffc97816 */ /* 0x000fe200000000c9 */
[----:B------:R-:W-:Y:S01]  /*4200*/  IMAD R5, R52, 0xf, RZ ;  /* 0x0000000f34057824 */ /* 0x000fe200078e02ff */
[----:B------:R-:W-:-:S02]  /*4210*/  LEA.HI.X.SX32 R51, R3, UR13, 0x1, P1 ;  /* 0x0000000d03337c11 */ /* 0x000fc400088f0eff */
[----:B------:R-:W-:Y:S01]  /*4220*/  LOP3.LUT R11, R8, 0xffff, RZ, 0xc0, !PT ;  /* 0x0000ffff080b7812 */ /* 0x000fe200078ec0ff */
[----:B------:R-:W1:Y:S02]  /*4230*/  FENCE.VIEW.ASYNC.S ;  /* 0x00000000000073c6 */ /* 0x000e640000000000 */
[----:B-1----:R1:W2:Y:S02]  /*4240*/  @!UP2 SYNCS.EXCH.64 URZ, [UR11], UR4 ;  /* 0x000000040bffa5b2 */ /* 0x0022a40008000100 */
[----:B--2---:R-:W-:Y:S01]  /*4250*/  BAR.SYNC.DEFER_BLOCKING 0x0 ;  /* 0x0000000000007b1d */ /* 0x004fe20000010000 */
[-C--:B------:R-:W-:Y:S01]  /*4260*/  IADD3 R8, P1, PT, R23, R50.reuse, RZ ;  /* 0x0000003217087210 */ /* 0x080fe20007f3e0ff */
[----:B------:R-:W-:Y:S01]  /*4270*/  VIADD R2, R10, 0xfffffffd ;  /* 0xfffffffd0a027836 */ /* 0x000fe20000000000 */
[----:B------:R-:W-:Y:S02]  /*4280*/  IADD3 R4, P2, PT, R0, R50, RZ ;  /* 0x0000003200047210 */ /* 0x000fe40007f5e0ff */
[----:B------:R-:W-:-:S02]  /*4290*/  LEA.HI.X.SX32 R9, R5, R51, 0x1, P1 ;  /* 0x0000003305097211 */ /* 0x000fc400008f0eff */
[----:B------:R-:W-:Y:S02]  /*42a0*/  PRMT R206, RZ, 0x7610, R206 ;  /* 0x00007610ffce7816 */ /* 0x000fe400000000ce */
[C---:B------:R-:W-:Y:S02]  /*42b0*/  LEA.HI.X.SX32 R5, R52.reuse, R51, 0x1, P2 ;  /* 0x0000003334057211 */ /* 0x040fe400010f0eff */
[----:B------:R-:W-:Y:S02]  /*42c0*/  SHF.R.U32.HI R6, RZ, 0xe, R11 ;  /* 0x0000000eff067819 */ /* 0x000fe4000001160b */
[----:B------:R-:W-:Y:S01]  /*42d0*/  PRMT R191, RZ, 0x7610, R191 ;  /* 0x00007610ffbf7816 */ /* 0x000fe200000000bf */
[----:B------:R-:W-:Y:S01]  /*42e0*/  IMAD R25, R52, 0x22, RZ ;  /* 0x0000002234197824 */ /* 0x000fe200078e02ff */
[----:B------:R-:W-:Y:S01]  /*42f0*/  ISETP.GE.U32.AND P1, PT, R2, 0x7fffffbe, PT ;  /* 0x7fffffbe0200780c */ /* 0x000fe20003f26070 */
[----:B------:R-:W-:Y:S01]  /*4300*/  VIADD R2, R10, 0xfffffffb ;  /* 0xfffffffb0a027836 */ /* 0x000fe20000000000 */
[----:B------:R-:W-:Y:S01]  /*4310*/  LOP3.LUT P2, RZ, R6, 0x1, RZ, 0xc0, !PT ;  /* 0x0000000106ff7812 */ /* 0x000fe2000784c0ff */
[C---:B------:R-:W-:Y:S01]  /*4320*/  IMAD R13, R52.reuse, 0x11, RZ ;  /* 0x00000011340d7824 */ /* 0x040fe200078e02ff */
[----:B------:R-:W-:Y:S01]  /*4330*/  PRMT R205, RZ, 0x7610, R205 ;  /* 0x00007610ffcd7816 */ /* 0x000fe200000000cd */
[----:B------:R-:W-:-:S02]  /*4340*/  IMAD R39, R52, 0x24, RZ ;  /* 0x0000002434277824 */ /* 0x000fc400078e02ff */
[C---:B------:R-:W-:Y:S02]  /*4350*/  IMAD R45, R52.reuse, 0x12, RZ ;  /* 0x00000012342d7824 */ /* 0x040fe400078e02ff */
[C---:B------:R-:W-:Y:S01]  /*4360*/  IMAD.SHL.U32 R218, R52.reuse, 0x4, RZ ;  /* 0x0000000434da7824 */ /* 0x040fe200078e00ff */
[----:B0-----:R-:W5:Y:S01]  /*4370*/  @!P0 LDG.E.U16 R206, desc[UR22][R4.64] ;  /* 0x0000001604ce8981 */ /* 0x001f62000c1e1500 */
[CC--:B------:R-:W-:Y:S01]  /*4380*/  LEA R6, P0, R52.reuse, R50.reuse, 0x2 ;  /* 0x0000003234067211 */ /* 0x0c0fe200078010ff */
[----:B------:R-:W-:Y:S01]  /*4390*/  IMAD R29, R52, 0x26, RZ ;  /* 0x00000026341d7824 */ /* 0x000fe200078e02ff */
[----:B------:R-:W-:Y:S01]  /*43a0*/  PRMT R12, RZ, 0x7610, R12 ;  /* 0x00007610ff0c7816 */ /* 0x000fe2000000000c */
[----:B------:R-:W5:Y:S01]  /*43b0*/  @!P5 LDG.E.U16 R201, desc[UR22][R50.64] ;  /* 0x0000001632c9d981 */ /* 0x000f62000c1e1500 */
[----:B------:R-:W-:Y:S02]  /*43c0*/  IADD3 R14, P5, PT, R25, R50, RZ ;  /* 0x00000032190e7210 */ /* 0x000fe40007fbe0ff */
[----:B------:R-:W-:Y:S01]  /*43d0*/  PRMT R197, RZ, 0x7610, R197 ;  /* 0x00007610ffc57816 */ /* 0x000fe200000000c5 */
[----:B------:R0:W5:Y:S01]  /*43e0*/  @!P6 LDG.E.U16 R191, desc[UR22][R8.64] ;  /* 0x0000001608bfe981 */ /* 0x000162000c1e1500 */
[----:B------:R-:W-:-:S02]  /*43f0*/  LEA.HI.X.SX32 R7, R0, R51, 0x1, P0 ;  /* 0x0000003300077211 */ /* 0x000fc400000f0eff */
[----:B------:R-:W-:Y:S01]  /*4400*/  PRMT R190, RZ, 0x7610, R190 ;  /* 0x00007610ffbe7816 */ /* 0x000fe200000000be */
[----:B------:R-:W-:Y:S01]  /*4410*/  IMAD R27, R52, 0x28, RZ ;  /* 0x00000028341b7824 */ /* 0x000fe200078e02ff */
[----:B------:R-:W-:Y:S01]  /*4420*/  ISETP.GE.U32.AND P6, PT, R2, 0x7fffffbc, PT ;  /* 0x7fffffbc0200780c */ /* 0x000fe20003fc6070 */
[----:B------:R2:W5:Y:S01]  /*4430*/  @!P1 LDG.E.U16 R205, desc[UR22][R6.64] ;  /* 0x0000001606cd9981 */ /* 0x000562000c1e1500 */
[----:B------:R-:W-:Y:S01]  /*4440*/  SHF.R.U32.HI R2, RZ, 0xd, R11 ;  /* 0x0000000dff027819 */ /* 0x000fe2000001160b */
[C---:B------:R-:W-:Y:S01]  /*4450*/  IMAD R222, R52.reuse, 0xa, RZ ;  /* 0x0000000a34de7824 */ /* 0x040fe200078e02ff */
[----:B------:R-:W-:Y:S02]  /*4460*/  LEA.HI.X.SX32 R15, R13, R51, 0x1, P5 ;  /* 0x000000330d0f7211 */ /* 0x000fe400028f0eff */
[----:B------:R-:W-:Y:S01]  /*4470*/  PRMT R195, RZ, 0x7610, R195 ;  /* 0x00007610ffc37816 */ /* 0x000fe200000000c3 */
[----:B------:R-:W-:Y:S01]  /*4480*/  IMAD R43, R52, 0x2a, RZ ;  /* 0x0000002a342b7824 */ /* 0x000fe200078e02ff */
[----:B------:R-:W-:-:S02]  /*4490*/  LOP3.LUT P5, RZ, R2, 0x1, RZ, 0xc0, !PT ;  /* 0x0000000102ff7812 */ /* 0x000fc400078ac0ff */
[----:B------:R-:W-:Y:S01]  /*44a0*/  PRMT R189, RZ, 0x7610, R189 ;  /* 0x00007610ffbd7816 */ /* 0x000fe200000000bd */
[C---:B------:R-:W-:Y:S01]  /*44b0*/  IMAD R67, R52.reuse, 0x2c, RZ ;  /* 0x0000002c34437824 */ /* 0x040fe200078e02ff */
[----:B0-----:R-:W-:Y:S01]  /*44c0*/  IADD3 R8, P1, PT, R39, R50, RZ ;  /* 0x0000003227087210 */ /* 0x001fe20007f3e0ff */
[C---:B------:R-:W-:Y:S01]  /*44d0*/  IMAD R221, R52.reuse, 0x5, RZ ;  /* 0x0000000534dd7824 */ /* 0x040fe200078e02ff */
[----:B------:R-:W-:Y:S01]  /*44e0*/  SHF.R.U32.HI R13, RZ, 0xc, R11 ;  /* 0x0000000cff0d7819 */ /* 0x000fe2000001160b */
[C---:B------:R-:W-:Y:S01]  /*44f0*/  IMAD R47, R52.reuse, 0x16, RZ ;  /* 0x00000016342f7824 */ /* 0x040fe200078e02ff */
[----:B------:R-:W-:Y:S02]  /*4500*/  LEA.HI.X.SX32 R9, R45, R51, 0x1, P1 ;  /* 0x000000332d097211 */ /* 0x000fe400008f0eff */
[----:B------:R-:W-:Y:S01]  /*4510*/  PRMT R200, RZ, 0x7610, R200 ;  /* 0x00007610ffc87816 */ /* 0x000fe200000000c8 */
[----:B------:R-:W-:Y:S01]  /*4520*/  IMAD R41, R52, 0x2e, RZ ;  /* 0x0000002e34297824 */ /* 0x000fe200078e02ff */
[----:B------:R-:W-:-:S02]  /*4530*/  LOP3.LUT P1, RZ, R13, 0x1, RZ, 0xc0, !PT ;  /* 0x000000010dff7812 */ /* 0x000fc4000782c0ff */
[----:B------:R-:W-:Y:S01]  /*4540*/  PRMT R63, RZ, 0x7610, R63 ;  /* 0x00007610ff3f7816 */ /* 0x000fe2000000003f */
[----:B------:R-:W-:Y:S01]  /*4550*/  IMAD R19, R52, 0x18, RZ ;  /* 0x0000001834137824 */ /* 0x000fe200078e02ff */
[----:B------:R-:W-:Y:S01]  /*4560*/  PRMT R13, RZ, 0x7610, R13 ;  /* 0x00007610ff0d7816 */ /* 0x000fe2000000000d */
[----:B------:R-:W-:Y:S01]  /*4570*/  VIADD R2, R10, 0xfffffff5 ;  /* 0xfffffff50a027836 */ /* 0x000fe20000000000 */
[C---:B------:R-:W-:Y:S01]  /*4580*/  LEA R4, P0, R52.reuse, R50, 0x3 ;  /* 0x0000003234047211 */ /* 0x040fe200078018ff */
[C---:B--2---:R-:W-:Y:S01]  /*4590*/  IMAD R7, R52.reuse, 0x13, RZ ;  /* 0x0000001334077824 */ /* 0x044fe200078e02ff */
[----:B------:R0:W5:Y:S01]  /*45a0*/  @P2 LDG.E.U16 R12, desc[UR22][R14.64] ;  /* 0x000000160e0c2981 */ /* 0x000162000c1e1500 */
[----:B------:R-:W-:Y:S01]  /*45b0*/  SHF.R.U32.HI R18, RZ, 0x8, R11 ;  /* 0x00000008ff127819 */ /* 0x000fe2000001160b */
[----:B------:R-:W-:Y:S01]  /*45c0*/  IMAD R219, R52, 0xc, RZ ;  /* 0x0000000c34db7824 */ /* 0x000fe200078e02ff */
[----:B------:R-:W-:Y:S01]  /*45d0*/  LEA.HI.X.SX32 R5, R218, R51, 0x1, P0 ;  /* 0x00000033da057211 */ /* 0x000fe200000f0eff */
[----:B------:R-:W5:Y:S01]  /*45e0*/  @P5 LDG.E.U16 R13, desc[UR22][R8.64] ;  /* 0x00000016080d5981 */ /* 0x000f62000c1e1500 */
[----:B------:R-:W-:-:S02]  /*45f0*/  ISETP.GE.U32.AND P0, PT, R2, 0x7fffffb6, PT ;  /* 0x7fffffb60200780c */ /* 0x000fc40003f06070 */
[----:B------:R-:W-:Y:S01]  /*4600*/  PRMT R192, RZ, 0x7610, R192 ;  /* 0x00007610ffc07816 */ /* 0x000fe200000000c0 */
[----:B------:R2:W5:Y:S01]  /*4610*/  @!P6 LDG.E.U16 R197, desc[UR22][R4.64] ;  /* 0x0000001604c5e981 */ /* 0x000562000c1e1500 */
[-C--:B------:R-:W-:Y:S01]  /*4620*/  IADD3 R6, P5, PT, R29, R50.reuse, RZ ;  /* 0x000000321d067210 */ /* 0x080fe20007fbe0ff */
[C---:B------:R-:W-:Y:S01]  /*4630*/  IMAD R31, R52.reuse, 0x30, RZ ;  /* 0x00000030341f7824 */ /* 0x040fe200078e02ff */
[--C-:B------:R-:W-:Y:S01]  /*4640*/  SHF.R.U32.HI R2, RZ, 0xb, R11.reuse ;  /* 0x0000000bff027819 */ /* 0x100fe2000001160b */
[C---:B0-----:R-:W-:Y:S01]  /*4650*/  IMAD R15, R52.reuse, 0x14, RZ ;  /* 0x00000014340f7824 */ /* 0x041fe200078e02ff */
[----:B------:R-:W-:Y:S02]  /*4660*/  LEA.HI.X.SX32 R7, R7, R51, 0x1, P5 ;  /* 0x0000003307077211 */ /* 0x000fe400028f0eff */
[----:B------:R-:W-:Y:S01]  /*4670*/  PRMT R188, RZ, 0x7610, R188 ;  /* 0x00007610ffbc7816 */ /* 0x000fe200000000bc */
[----:B------:R-:W-:Y:S01]  /*4680*/  IMAD R33, R52, 0x32, RZ ;  /* 0x0000003234217824 */ /* 0x000fe200078e02ff */
[----:B------:R-:W-:Y:S01]  /*4690*/  LOP3.LUT P2, RZ, R2, 0x1, RZ, 0xc0, !PT ;  /* 0x0000000102ff7812 */ /* 0x000fe2000784c0ff */
[----:B------:R0:W5:Y:S01]  /*46a0*/  @P1 LDG.E.U16 R190, desc[UR22][R6.64] ;  /* 0x0000001606be1981 */ /* 0x000162000c1e1500 */
[----:B------:R-:W-:Y:S01]  /*46b0*/  SHF.R.U32.HI R2, RZ, 0xf, R11 ;  /* 0x0000000fff027819 */ /* 0x000fe2000001160b */
[C---:B------:R-:W-:Y:S01]  /*46c0*/  IMAD R224, R52.reuse, 0x6, RZ ;  /* 0x0000000634e07824 */ /* 0x040fe200078e02ff */
[-C--:B--2---:R-:W-:Y:S01]  /*46d0*/  IADD3 R4, P5, PT, R15, R50.reuse, RZ ;  /* 0x000000320f047210 */ /* 0x084fe20007fbe0ff */
[----:B------:R-:W-:Y:S01]  /*46e0*/  IMAD R215, R52, 0x3, RZ ;  /* 0x0000000334d77824 */ /* 0x000fe200078e02ff */
[----:B------:R-:W-:-:S02]  /*46f0*/  IADD3 R8, P6, PT, R27, R50, RZ ;  /* 0x000000321b087210 */ /* 0x000fc40007fde0ff */
[----:B------:R-:W-:Y:S01]  /*4700*/  PRMT R199, RZ, 0x7610, R199 ;  /* 0x00007610ffc77816 */ /* 0x000fe200000000c7 */
[----:B------:R-:W-:Y:S01]  /*4710*/  IMAD R35, R52, 0x36, RZ ;  /* 0x0000003634237824 */ /* 0x000fe200078e02ff */
[----:B------:R-:W-:Y:S02]  /*4720*/  LOP3.LUT P1, RZ, R2, 0x1, RZ, 0xc0, !PT ;  /* 0x0000000102ff7812 */ /* 0x000fe4000782c0ff */
[----:B------:R-:W-:Y:S01]  /*4730*/  PRMT R208, RZ, 0x7610, R208 ;  /* 0x00007610ffd07816 */ /* 0x000fe200000000d0 */
[C---:B------:R-:W-:Y:S01]  /*4740*/  IMAD R65, R52.reuse, 0x34, RZ ;  /* 0x0000003434417824 */ /* 0x040fe200078e02ff */
[----:B------:R-:W-:Y:S01]  /*4750*/  SHF.R.U32.HI R2, RZ, 0xa, R11 ;  /* 0x0000000aff027819 */ /* 0x000fe2000001160b */
[----:B------:R-:W-:Y:S01]  /*4760*/  IMAD R21, R52, 0x1b, RZ ;  /* 0x0000001b34157824 */ /* 0x000fe200078e02ff */
[-C--:B------:R-:W-:Y:S02]  /*4770*/  LEA.HI.X.SX32 R5, R222, R51.reuse, 0x1, P5 ;  /* 0x00000033de057211 */ /* 0x080fe400028f0eff */
[----:B------:R-:W-:Y:S01]  /*4780*/  PRMT R62, RZ, 0x7610, R62 ;  /* 0x00007610ff3e7816 */ /* 0x000fe2000000003e */
[----:B------:R-:W-:Y:S01]  /*4790*/  IMAD R216, R52, 0xe, RZ ;  /* 0x0000000e34d87824 */ /* 0x000fe200078e02ff */
[----:B------:R-:W-:Y:S01]  /*47a0*/  LEA.HI.X.SX32 R9, R15, R51, 0x1, P6 ;  /* 0x000000330f097211 */ /* 0x000fe200030f0eff */
[----:B------:R2:W5:Y:S01]  /*47b0*/  @!P0 LDG.E.U16 R195, desc[UR22][R4.64] ;  /* 0x0000001604c38981 */ /* 0x000562000c1e1500 */
[----:B------:R-:W-:-:S02]  /*47c0*/  PRMT R14, RZ, 0x7610, R14 ;  /* 0x00007610ff0e7816 */ /* 0x000fc4000000000e */
[----:B------:R-:W-:Y:S01]  /*47d0*/  PRMT R57, RZ, 0x7610, R57 ;  /* 0x00007610ff397816 */ /* 0x000fe20000000039 */
[----:B------:R-:W-:Y:S01]  /*47e0*/  IMAD R49, R52, 0x1c, RZ ;  /* 0x0000001c34317824 */ /* 0x000fe200078e02ff */
[----:B------:R-:W-:Y:S01]  /*47f0*/  LOP3.LUT P6, RZ, R2, 0x1, RZ, 0xc0, !PT ;  /* 0x0000000102ff7812 */ /* 0x000fe200078cc0ff */
[----:B------:R-:W-:Y:S01]  /*4800*/  VIADD R2, R10, 0xfffffffa ;  /* 0xfffffffa0a027836 */ /* 0x000fe20000000000 */
[----:B------:R3:W5:Y:S01]  /*4810*/  @P2 LDG.E.U16 R14, desc[UR22][R8.64] ;  /* 0x00000016080e2981 */ /* 0x000762000c1e1500 */
[C---:B0-----:R-:W-:Y:S01]  /*4820*/  IMAD.SHL.U32 R7, R52.reuse, 0x10, RZ ;  /* 0x0000001034077824 */ /* 0x041fe200078e00ff */
[CC--:B------:R-:W-:Y:S01]  /*4830*/  LEA R6, P0, R52.reuse, R50.reuse, 0x5 ;  /* 0x0000003234067211 */ /* 0x0c0fe200078028ff */
[C---:B------:R-:W-:Y:S01]  /*4840*/  IMAD R15, R52.reuse, 0x15, RZ ;  /* 0x00000015340f7824 */ /* 0x040fe200078e02ff */
[----:B------:R-:W-:Y:S01]  /*4850*/  IADD3 R16, P5, PT, R43, R50, RZ ;  /* 0x000000322b107210 */ /* 0x000fe20007fbe0ff */
[----:B------:R-:W-:Y:S01]  /*4860*/  IMAD R225, R52, 0x7, RZ ;  /* 0x0000000734e17824 */ /* 0x000fe200078e02ff */
[----:B------:R-:W-:-:S02]  /*4870*/  ISETP.GE.U32.AND P2, PT, R2, 0x7fffffbb, PT ;  /* 0x7fffffbb0200780c */ /* 0x000fc40003f46070 */
[----:B------:R-:W-:Y:S01]  /*4880*/  PRMT R204, RZ, 0x7610, R204 ;  /* 0x00007610ffcc7816 */ /* 0x000fe200000000cc */
[C---:B------:R-:W-:Y:S01]  /*4890*/  IMAD R61, R52.reuse, 0x38, RZ ;  /* 0x00000038343d7824 */ /* 0x040fe200078e02ff */
[----:B------:R-:W-:Y:S02]  /*48a0*/  SHF.R.U32.HI R2, RZ, 0x9, R11 ;  /* 0x00000009ff027819 */ /* 0x000fe4000001160b */
[----:B------:R-:W-:Y:S01]  /*48b0*/  PRMT R194, RZ, 0x7610, R194 ;  /* 0x00007610ffc27816 */ /* 0x000fe200000000c2 */
[C---:B------:R-:W-:Y:S01]  /*48c0*/  IMAD R59, R52.reuse, 0x3a, RZ ;  /* 0x0000003a343b7824 */ /* 0x040fe200078e02ff */
[-C--:B------:R-:W-:Y:S02]  /*48d0*/  LEA.HI.X.SX32 R7, R7, R51.reuse, 0x1, P0 ;  /* 0x0000003307077211 */ /* 0x080fe400000f0eff */
[----:B------:R-:W-:Y:S01]  /*48e0*/  PRMT R55, RZ, 0x7610, R55 ;  /* 0x00007610ff377816 */ /* 0x000fe20000000037 */
[----:B------:R-:W-:Y:S01]  /*48f0*/  IMAD R223, R52, 0x9, RZ ;  /* 0x0000000934df7824 */ /* 0x000fe200078e02ff */
[----:B------:R-:W-:Y:S01]  /*4900*/  LEA.HI.X.SX32 R17, R15, R51, 0x1, P5 ;  /* 0x000000330f117211 */ /* 0x000fe200028f0eff */
[----:B------:R0:W5:Y:S01]  /*4910*/  @P1 LDG.E.U16 R189, desc[UR22][R6.64] ;  /* 0x0000001606bd1981 */ /* 0x000162000c1e1500 */
[----:B------:R-:W-:-:S02]  /*4920*/  LOP3.LUT P5, RZ, R2, 0x1, RZ, 0xc0, !PT ;  /* 0x0000000102ff7812 */ /* 0x000fc400078ac0ff */
[----:B------:R-:W-:Y:S01]  /*4930*/  PRMT R196, RZ, 0x7610, R196 ;  /* 0x00007610ffc47816 */ /* 0x000fe200000000c4 */
[----:B------:R-:W-:Y:S01]  /*4940*/  IMAD R220, R52, 0xb, RZ ;  /* 0x0000000b34dc7824 */ /* 0x000fe200078e02ff */
[-C--:B--2---:R-:W-:Y:S01]  /*4950*/  IADD3 R4, P0, PT, R222, R50.reuse, RZ ;  /* 0x00000032de047210 */ /* 0x084fe20007f1e0ff */
[C---:B------:R-:W-:Y:S01]  /*4960*/  VIADD R2, R10.reuse, 0xfffffff3 ;  /* 0xfffffff30a027836 */ /* 0x040fe20000000000 */
[----:B---3--:R-:W-:Y:S02]  /*4970*/  IADD3 R8, P1, PT, R67, R50, RZ ;  /* 0x0000003243087210 */ /* 0x008fe40007f3e0ff */
[----:B------:R-:W-:Y:S01]  /*4980*/  PRMT R198, RZ, 0x7610, R198 ;  /* 0x00007610ffc67816 */ /* 0x000fe200000000c6 */
[C---:B------:R-:W-:Y:S01]  /*4990*/  VIADD R24, R10.reuse, 0xffffffd6 ;  /* 0xffffffd60a187836 */ /* 0x040fe20000000000 */
[----:B------:R-:W-:Y:S01]  /*49a0*/  PRMT R15, RZ, 0x7610, R15 ;  /* 0x00007610ff0f7816 */ /* 0x000fe2000000000f */
[----:B------:R-:W-:Y:S01]  /*49b0*/  VIADD R26, R10, 0xffffffd2 ;  /* 0xffffffd20a1a7836 */ /* 0x000fe20000000000 */
[-C--:B------:R-:W-:Y:S01]  /*49c0*/  LEA.HI.X.SX32 R5, R221, R51.reuse, 0x1, P0 ;  /* 0x00000033dd057211 */ /* 0x080fe200000f0eff */
[C---:B------:R-:W-:Y:S01]  /*49d0*/  IMAD R93, R52.reuse, 0x42, RZ ;  /* 0x00000042345d7824 */ /* 0x040fe200078e02ff */
[----:B------:R-:W-:Y:S01]  /*49e0*/  LEA.HI.X.SX32 R9, R47, R51, 0x1, P1 ;  /* 0x000000332f097211 */ /* 0x000fe200008f0eff */
[----:B------:R-:W-:Y:S01]  /*49f0*/  IMAD R81, R52, 0x21, RZ ;  /* 0x0000002134517824 */ /* 0x000fe200078e02ff */
[----:B------:R-:W-:Y:S01]  /*4a00*/  ISETP.GE.U32.AND P0, PT, R2, 0x7fffffb4, PT ;  /* 0x7fffffb40200780c */ /* 0x000fe20003f06070 */
[----:B------:R2:W5:Y:S01]  /*4a10*/  @P6 LDG.E.U16 R15, desc[UR22][R16.64] ;  /* 0x00000016100f6981 */ /* 0x000562000c1e1500 */
[----:B------:R-:W-:Y:S01]  /*4a20*/  LOP3.LUT P1, RZ, R18, 0x1, RZ, 0xc0, !PT ;  /* 0x0000000112ff7812 */ /* 0x000fe2000782c0ff */
[C---:B0-----:R-:W-:Y:S01]  /*4a30*/  IMAD R7, R52.reuse, 0x17, RZ ;  /* 0x0000001734077824 */ /* 0x041fe200078e02ff */
[--C-:B------:R-:W-:Y:S01]  /*4a40*/  SHF.R.U32.HI R20, RZ, 0x5, R11.reuse ;  /* 0x00000005ff147819 */ /* 0x100fe2000001160b */
[----:B------:R0:W5:Y:S01]  /*4a50*/  @!P2 LDG.E.U16 R200, desc[UR22][R4.64] ;  /* 0x0000001604c8a981 */ /* 0x000162000c1e1500 */
[----:B------:R-:W-:Y:S01]  /*4a60*/  SHF.R.U32.HI R18, RZ, 0x7, R11 ;  /* 0x00000007ff127819 */ /* 0x000fe2000001160b */
[----:B------:R-:W-:-:S02]  /*4a70*/  IMAD R89, R52, 0x44, RZ ;  /* 0x0000004434597824 */ /* 0x000fc400078e02ff */
[C---:B------:R-:W-:Y:S01]  /*4a80*/  IMAD R91, R52.reuse, 0x46, RZ ;  /* 0x00000046345b7824 */ /* 0x040fe200078e02ff */
[----:B------:R3:W5:Y:S01]  /*4a90*/  @P5 LDG.E.U16 R63, desc[UR22][R8.64] ;  /* 0x00000016083f5981 */ /* 0x000762000c1e1500 */
[-C--:B--2---:R-:W-:Y:S01]  /*4aa0*/  IADD3 R16, P2, PT, R41, R50.reuse, RZ ;  /* 0x0000003229107210 */ /* 0x084fe20007f5e0ff */
[C---:B------:R-:W-:Y:S01]  /*4ab0*/  IMAD R83, R52.reuse, 0x23, RZ ;  /* 0x0000002334537824 */ /* 0x040fe200078e02ff */
[----:B------:R-:W-:Y:S01]  /*4ac0*/  IADD3 R6, P5, PT, R19, R50, RZ ;  /* 0x0000003213067210 */ /* 0x000fe20007fbe0ff */
[C---:B------:R-:W-:Y:S01]  /*4ad0*/  IMAD R169, R52.reuse, 0x48, RZ ;  /* 0x0000004834a97824 */ /* 0x040fe200078e02ff */
[----:B------:R-:W-:Y:S01]  /*4ae0*/  SHF.R.U32.HI R2, RZ, 0x6, R11 ;  /* 0x00000006ff027819 */ /* 0x000fe2000001160b */
[C---:B------:R-:W-:Y:S01]  /*4af0*/  IMAD R171, R52.reuse, 0x4a, RZ ;  /* 0x0000004a34ab7824 */ /* 0x040fe200078e02ff */
[-C--:B------:R-:W-:Y:S01]  /*4b00*/  LEA.HI.X.SX32 R17, R7, R51.reuse, 0x1, P2 ;  /* 0x0000003307117211 */ /* 0x080fe200010f0eff */
[C---:B------:R-:W-:Y:S01]  /*4b10*/  IMAD R85, R52.reuse, 0x25, RZ ;  /* 0x0000002534557824 */ /* 0x040fe200078e02ff */
[----:B------:R-:W-:Y:S01]  /*4b20*/  LEA.HI.X.SX32 R7, R219, R51, 0x1, P5 ;  /* 0x00000033db077211 */ /* 0x000fe200028f0eff */
[----:B------:R-:W-:Y:S01]  /*4b30*/  IMAD R173, R52, 0x4c, RZ ;  /* 0x0000004c34ad7824 */ /* 0x000fe200078e02ff */
[----:B------:R-:W-:Y:S01]  /*4b40*/  LOP3.LUT P5, RZ, R18, 0x1, RZ, 0xc0, !PT ;  /* 0x0000000112ff7812 */ /* 0x000fe200078ac0ff */
[----:B------:R2:W5:Y:S01]  /*4b50*/  @P1 LDG.E.U16 R188, desc[UR22][R16.64] ;  /* 0x0000001610bc1981 */ /* 0x000562000c1e1500 */
[----:B------:R-:W-:Y:S01]  /*4b60*/  LOP3.LUT P2, RZ, R2, 0x1, RZ, 0xc0, !PT ;  /* 0x0000000102ff7812 */ /* 0x000fe2000784c0ff */
[----:B0-----:R-:W-:-:S02]  /*4b70*/  IMAD R5, R52, 0x19, RZ ;  /* 0x0000001934057824 */ /* 0x001fc400078e02ff */
[----:B------:R-:W-:Y:S01]  /*4b80*/  IMAD R175, R52, 0x4e, RZ ;  /* 0x0000004e34af7824 */ /* 0x000fe200078e02ff */
[----:B------:R0:W5:Y:S01]  /*4b90*/  @!P0 LDG.E.U16 R192, desc[UR22][R6.64] ;  /* 0x0000001606c08981 */ /* 0x000162000c1e1500 */
[-C--:B---3--:R-:W-:Y:S01]  /*4ba0*/  IADD3 R8, P0, PT, R31, R50.reuse, RZ ;  /* 0x000000321f087210 */ /* 0x088fe20007f1e0ff */
[C---:B------:R-:W-:Y:S01]  /*4bb0*/  VIADD R4, R10.reuse, 0xfffffff9 ;  /* 0xfffffff90a047836 */ /* 0x040fe20000000000 */
[-C--:B------:R-:W-:Y:S01]  /*4bc0*/  IADD3 R18, P1, PT, R33, R50.reuse, RZ ;  /* 0x0000003221127210 */ /* 0x080fe20007f3e0ff */
[----:B------:R-:W-:Y:S01]  /*4bd0*/  VIADD R2, R10, 0xfffffffc ;  /* 0xfffffffc0a027836 */ /* 0x000fe20000000000 */
[----:B--2---:R-:W-:Y:S01]  /*4be0*/  PRMT R16, RZ, 0x7610, R16 ;  /* 0x00007610ff107816 */ /* 0x004fe20000000010 */
[C---:B------:R-:W-:Y:S01]  /*4bf0*/  IMAD R87, R52.reuse, 0x27, RZ ;  /* 0x0000002734577824 */ /* 0x040fe200078e02ff */
[-C--:B------:R-:W-:Y:S01]  /*4c00*/  LEA.HI.X.SX32 R9, R19, R51.reuse, 0x1, P0 ;  /* 0x0000003313097211 */ /* 0x080fe200000f0eff */
[C---:B------:R-:W-:Y:S01]  /*4c10*/  IMAD R177, R52.reuse, 0x50, RZ ;  /* 0x0000005034b17824 */ /* 0x040fe200078e02ff */
[----:B------:R-:W-:Y:S01]  /*4c20*/  PRMT R17, RZ, 0x7610, R17 ;  /* 0x00007610ff117816 */ /* 0x000fe20000000011 */
[----:B------:R-:W-:Y:S01]  /*4c30*/  IMAD R217, R52, 0xd, RZ ;  /* 0x0000000d34d97824 */ /* 0x000fe200078e02ff */
[----:B------:R-:W-:Y:S01]  /*4c40*/  LEA.HI.X.SX32 R19, R5, R51, 0x1, P1 ;  /* 0x0000003305137211 */ /* 0x000fe200008f0eff */
[----:B------:R-:W5:Y:S01]  /*4c50*/  @P5 LDG.E.U16 R16, desc[UR22][R8.64] ;  /* 0x0000001608105981 */ /* 0x000f62000c1e1500 */
[----:B------:R-:W-:Y:S01]  /*4c60*/  ISETP.GE.U32.AND P1, PT, R4, 0x7fffffba, PT ;  /* 0x7fffffba0400780c */ /* 0x000fe20003f26070 */
[----:B------:R-:W-:Y:S01]  /*4c70*/  IMAD.SHL.U32 R226, R52, 0x8, RZ ;  /* 0x0000000834e27824 */ /* 0x000fe200078e00ff */
[----:B------:R-:W-:Y:S01]  /*4c80*/  ISETP.GE.U32.AND P0, PT, R2, 0x7fffffbd, PT ;  /* 0x7fffffbd0200780c */ /* 0x000fe20003f06070 */
[----:B------:R2:W5:Y:S01]  /*4c90*/  @P2 LDG.E.U16 R17, desc[UR22][R18.64] ;  /* 0x0000001612112981 */ /* 0x000562000c1e1500 */
[-C--:B0-----:R-:W-:Y:S01]  /*4ca0*/  IADD3 R6, P5, PT, R219, R50.reuse, RZ ;  /* 0x00000032db067210 */ /* 0x081fe20007fbe0ff */
[----:B-1----:R-:W0:Y:S01]  /*4cb0*/  LDCU UR4, c[0x0][0x3b0] ;  /* 0x00007600ff0477ac */ /* 0x002e220008000800 */
[----:B------:R-:W-:-:S02]  /*4cc0*/  IADD3 R4, P2, PT, R224, R50, RZ ;  /* 0x00000032e0047210 */ /* 0x000fc40007f5e0ff */
[----:B------:R-:W-:Y:S02]  /*4cd0*/  SHF.R.U32.HI R2, RZ, 0x4, R11 ;  /* 0x00000004ff027819 */ /* 0x000fe4000001160b */
[-C--:B------:R-:W-:Y:S02]  /*4ce0*/  LEA.HI.X.SX32 R7, R224, R51.reuse, 0x1, P5 ;  /* 0x00000033e0077211 */ /* 0x080fe400028f0eff */
[-C--:B------:R-:W-:Y:S02]  /*4cf0*/  LEA.HI.X.SX32 R5, R215, R51.reuse, 0x1, P2 ;  /* 0x00000033d7057211 */ /* 0x080fe400010f0eff */
[----:B------:R-:W-:Y:S01]  /*4d00*/  LOP3.LUT P2, RZ, R2, 0x1, RZ, 0xc0, !PT ;  /* 0x0000000102ff7812 */ /* 0x000fe2000784c0ff */
[----:B------:R1:W5:Y:S01]  /*4d10*/  @!P1 LDG.E.U16 R199, desc[UR22][R6.64] ;  /* 0x0000001606c79981 */ /* 0x000362000c1e1500 */
[----:B------:R-:W-:Y:S01]  /*4d20*/  LOP3.LUT P5, RZ, R20, 0x1, RZ, 0xc0, !PT ;  /* 0x0000000114ff7812 */ /* 0x000fe200078ac0ff */
[----:B--2---:R-:W-:Y:S01]  /*4d30*/  IMAD R19, R52, 0x1a, RZ ;  /* 0x0000001a34137824 */ /* 0x004fe200078e02ff */
[-C--:B------:R-:W-:Y:S01]  /*4d40*/  IADD3 R20, P1, PT, R35, R50.reuse, RZ ;  /* 0x0000003223147210 */ /* 0x080fe20007f3e0ff */
[----:B------:R2:W5:Y:S01]  /*4d50*/  @!P0 LDG.E.U16 R208, desc[UR22][R4.64] ;  /* 0x0000001604d08981 */ /* 0x000562000c1e1500 */
[C---:B------:R-:W-:Y:S01]  /*4d60*/  VIADD R2, R10.reuse, 0xfffffff8 ;  /* 0xfffffff80a027836 */ /* 0x040fe20000000000 */
[----:B------:R-:W-:Y:S01]  /*4d70*/  IADD3 R8, P0, PT, R65, R50, RZ ;  /* 0x0000003241087210 */ /* 0x000fe20007f1e0ff */
[----:B------:R-:W-:Y:S01]  /*4d80*/  VIADD R18, R10, 0xfffffff1 ;  /* 0xfffffff10a127836 */ /* 0x000fe20000000000 */
[----:B------:R-:W-:-:S02]  /*4d90*/  LEA.HI.X.SX32 R21, R21, R51, 0x1, P1 ;  /* 0x0000003315157211 */ /* 0x000fc400008f0eff */
[----:B------:R-:W-:Y:S02]  /*4da0*/  LEA.HI.X.SX32 R9, R19, R51, 0x1, P0 ;  /* 0x0000003313097211 */ /* 0x000fe400000f0eff */
[----:B------:R-:W-:Y:S01]  /*4db0*/  ISETP.GE.U32.AND P0, PT, R2, 0x7fffffb9, PT ;  /* 0x7fffffb90200780c */ /* 0x000fe20003f06070 */
[----:B------:R-:W5:Y:S01]  /*4dc0*/  @P2 LDG.E.U16 R62, desc[UR22][R20.64] ;  /* 0x00000016143e2981 */ /* 0x000f62000c1e1500 */
[----:B------:R-:W-:Y:S02]  /*4dd0*/  ISETP.GE.U32.AND P1, PT, R18, 0x7fffffb2, PT ;  /* 0x7fffffb21200780c */ /* 0x000fe40003f26070 */
[-C--:B-1----:R-:W-:Y:S01]  /*4de0*/  IADD3 R6, P2, PT, R216, R50.reuse, RZ ;  /* 0x00000032d8067210 */ /* 0x082fe20007f5e0ff */
[----:B------:R1:W5:Y:S01]  /*4df0*/  @P5 LDG.E.U16 R57, desc[UR22][R8.64] ;  /* 0x0000001608395981 */ /* 0x000362000c1e1500 */
[----:B--2---:R-:W-:Y:S02]  /*4e00*/  IADD3 R4, P5, PT, R49, R50, RZ ;  /* 0x0000003231047210 */ /* 0x004fe40007fbe0ff */
[----:B------:R-:W-:-:S02]  /*4e10*/  SHF.R.U32.HI R2, RZ, 0x2, R11 ;  /* 0x00000002ff027819 */ /* 0x000fc4000001160b */
[-C--:B------:R-:W-:Y:S02]  /*4e20*/  LEA.HI.X.SX32 R7, R225, R51.reuse, 0x1, P2 ;  /* 0x00000033e1077211 */ /* 0x080fe400010f0eff */
[----:B------:R-:W-:Y:S02]  /*4e30*/  LEA.HI.X.SX32 R5, R216, R51, 0x1, P5 ;  /* 0x00000033d8057211 */ /* 0x000fe400028f0eff */
[----:B------:R-:W-:Y:S01]  /*4e40*/  LOP3.LUT P2, RZ, R2, 0x1, RZ, 0xc0, !PT ;  /* 0x0000000102ff7812 */ /* 0x000fe2000784c0ff */
[----:B------:R-:W5:Y:S01]  /*4e50*/  @!P0 LDG.E.U16 R204, desc[UR22][R6.64] ;  /* 0x0000001606cc8981 */ /* 0x000f62000c1e1500 */
[-C--:B-1----:R-:W-:Y:S01]  /*4e60*/  IADD3 R8, P0, PT, R61, R50.reuse, RZ ;  /* 0x000000323d087210 */ /* 0x082fe20007f1e0ff */
[----:B------:R-:W-:Y:S02]  /*4e70*/  VIADD R2, R10, 0xfffffff6 ;  /* 0xfffffff60a027836 */ /* 0x000fe40000000000 */
[----:B------:R1:W5:Y:S01]  /*4e80*/  @!P1 LDG.E.U16 R194, desc[UR22][R4.64] ;  /* 0x0000001604c29981 */ /* 0x000362000c1e1500 */
[----:B------:R-:W-:Y:S01]  /*4e90*/  IMAD R21, R52, 0x1d, RZ ;  /* 0x0000001d34157824 */ /* 0x000fe200078e02ff */
[----:B------:R-:W-:-:S02]  /*4ea0*/  IADD3 R20, P1, PT, R59, R50, RZ ;  /* 0x000000323b147210 */ /* 0x000fc40007f3e0ff */
[----:B------:R-:W-:Y:S02]  /*4eb0*/  SHF.R.U32.HI R18, RZ, 0x3, R11 ;  /* 0x00000003ff127819 */ /* 0x000fe4000001160b */
[-C--:B------:R-:W-:Y:S02]  /*4ec0*/  LEA.HI.X.SX32 R9, R49, R51.reuse, 0x1, P0 ;  /* 0x0000003331097211 */ /* 0x080fe400000f0eff */
[----:B------:R-:W-:Y:S01]  /*4ed0*/  ISETP.GE.U32.AND P0, PT, R2, 0x7fffffb7, PT ;  /* 0x7fffffb70200780c */ /* 0x000fe20003f06070 */
[----:B------:R-:W-:Y:S01]  /*4ee0*/  VIADD R2, R10, 0xfffffff4 ;  /* 0xfffffff40a027836 */ /* 0x000fe20000000000 */
[-C--:B------:R-:W-:Y:S02]  /*4ef0*/  LEA.HI.X.SX32 R21, R21, R51.reuse, 0x1, P1 ;  /* 0x0000003315157211 */ /* 0x080fe400008f0eff */
[----:B------:R-:W-:Y:S02]  /*4f00*/  LOP3.LUT P5, RZ, R18, 0x1, RZ, 0xc0, !PT ;  /* 0x0000000112ff7812 */ /* 0x000fe400078ac0ff */
[----:B------:R-:W-:Y:S01]  /*4f10*/  ISETP.GE.U32.AND P1, PT, R2, 0x7fffffb5, PT ;  /* 0x7fffffb50200780c */ /* 0x000fe20003f26070 */
[----:B------:R-:W5:Y:S01]  /*4f20*/  @P2 LDG.E.U16 R55, desc[UR22][R20.64] ;  /* 0x0000001614372981 */ /* 0x000f62000c1e1500 */
[----:B-1----:R-:W-:Y:S01]  /*4f30*/  IADD3 R4, P2, PT, R45, R50, RZ ;  /* 0x000000322d047210 */ /* 0x002fe20007f5e0ff */
[C---:B------:R-:W-:Y:S01]  /*4f40*/  VIADD R2, R10.reuse, 0xfffffff7 ;  /* 0xfffffff70a027836 */ /* 0x040fe20000000000 */
[----:B------:R-:W-:Y:S01]  /*4f50*/  PRMT R18, RZ, 0x7610, R18 ;  /* 0x00007610ff127816 */ /* 0x000fe20000000012 */
[----:B------:R-:W-:Y:S01]  /*4f60*/  VIADD R7, R10, 0xfffffff2 ;  /* 0xfffffff20a077836 */ /* 0x000fe20000000000 */
[----:B------:R-:W-:-:S02]  /*4f70*/  LEA.HI.X.SX32 R5, R223, R51, 0x1, P2 ;  /* 0x00000033df057211 */ /* 0x000fc400010f0eff */
[----:B------:R-:W-:Y:S01]  /*4f80*/  ISETP.GE.U32.AND P2, PT, R2, 0x7fffffb8, PT ;  /* 0x7fffffb80200780c */ /* 0x000fe20003f46070 */
[----:B------:R-:W-:Y:S01]  /*4f90*/  VIADD R2, R10, 0xffffffcc ;  /* 0xffffffcc0a027836 */ /* 0x000fe20000000000 */
[----:B------:R-:W-:Y:S01]  /*4fa0*/  IADD3 R6, P6, PT, R47, R50, RZ ;  /* 0x000000322f067210 */ /* 0x000fe20007fde0ff */
[----:B------:R1:W5:Y:S01]  /*4fb0*/  @P5 LDG.E.U16 R18, desc[UR22][R8.64] ;  /* 0x0000001608125981 */ /* 0x000362000c1e1500 */
[----:B------:R-:W-:Y:S02]  /*4fc0*/  ISETP.GE.U32.AND P5, PT, R7, 0x7fffffb3, PT ;  /* 0x7fffffb30700780c */ /* 0x000fe40003fa6070 */
[----:B------:R-:W-:Y:S01]  /*4fd0*/  LEA.HI.X.SX32 R7, R220, R51, 0x1, P6 ;  /* 0x00000033dc077211 */ /* 0x000fe200030f0eff */
[----:B------:R2:W5:Y:S01]  /*4fe0*/  @!P0 LDG.E.U16 R196, desc[UR22][R4.64] ;  /* 0x0000001604c48981 */ /* 0x000562000c1e1500 */
[----:B------:R-:W-:Y:S01]  /*4ff0*/  ISETP.GE.U32.AND P0, PT, R2, 0x7fffff8d, PT ;  /* 0x7fffff8d0200780c */ /* 0x000fe20003f06070 */
[C---:B------:R-:W-:Y:S02]  /*5000*/  VIADD R2, R10.reuse, 0xffffffcd ;  /* 0xffffffcd0a027836 */ /* 0x040fe40000000000 */
[----:B------:R3:W5:Y:S01]  /*5010*/  @!P1 LDG.E.U16 R198, desc[UR22][R6.64] ;  /* 0x0000001606c69981 */ /* 0x000762000c1e1500 */
[----:B-1----:R-:W-:-:S02]  /*5020*/  VIADD R8, R10, 0xffffffce ;  /* 0xffffffce0a087836 */ /* 0x002fc40000000000 */
[----:B------:R-:W-:Y:S01]  /*5030*/  ISETP.GE.U32.AND P1, PT, R2, 0x7fffff8e, PT ;  /* 0x7fffff8e0200780c */ /* 0x000fe20003f26070 */
[----:B------:R-:W-:Y:S01]  /*5040*/  VIADD R2, R10, 0xffffffcf ;  /* 0xffffffcf0a027836 */ /* 0x000fe20000000000 */
[----:B------:R-:W-:Y:S02]  /*5050*/  SEL R9, RZ, 0x1, P0 ;  /* 0x00000001ff097807 */ /* 0x000fe40000000000 */
[----:B------:R-:W-:Y:S01]  /*5060*/  ISETP.GE.U32.AND P0, PT, R8, 0x7fffff8f, PT ;  /* 0x7fffff8f0800780c */ /* 0x000fe20003f06070 */
[----:B------:R-:W-:Y:S01]  /*5070*/  VIADD R8, R10, 0xffffffc8 ;  /* 0xffffffc80a087836 */ /* 0x000fe20000000000 */
[----:B------:R-:W-:Y:S02]  /*5080*/  SEL R22, RZ, 0x1fffe, P1 ;  /* 0x0001fffeff167807 */ /* 0x000fe40000800000 */
[----:B------:R-:W-:Y:S01]  /*5090*/  ISETP.GE.U32.AND P1, PT, R2, 0x7fffff90, PT ;  /* 0x7fffff900200780c */ /* 0x000fe20003f26070 */
[C---:B------:R-:W-:Y:S01]  /*50a0*/  VIADD R2, R10.reuse, 0xffffffc9 ;  /* 0xffffffc90a027836 */ /* 0x040fe20000000000 */
[----:B------:R-:W-:Y:S01]  /*50b0*/  SEL R54, RZ, 0x4, P0 ;  /* 0x00000004ff367807 */ /* 0x000fe20000000000 */
[----:B--2---:R-:W-:Y:S01]  /*50c0*/  VIADD R5, R10, 0xffffffca ;  /* 0xffffffca0a057836 */ /* 0x004fe20000000000 */
[----:B------:R-:W-:Y:S01]  /*50d0*/  ISETP.GE.U32.AND P0, PT, R8, 0x7fffff89, PT ;  /* 0x7fffff890800780c */ /* 0x000fe20003f06070 */
[----:B------:R-:W-:Y:S01]  /*50e0*/  VIADD R4, R10, 0xffffffcb ;  /* 0xffffffcb0a047836 */ /* 0x000fe20000000000 */
[----:B------:R-:W-:-:S02]  /*50f0*/  SEL R79, RZ, 0x7fff8, P1 ;  /* 0x0007fff8ff4f7807 */ /* 0x000fc40000800000 */
[----:B------:R-:W-:Y:S01]  /*5100*/  ISETP.GE.U32.AND P1, PT, R2, 0x7fffff8a, PT ;  /* 0x7fffff8a0200780c */ /* 0x000fe20003f26070 */
[----:B---3--:R-:W-:Y:S01]  /*5110*/  VIADD R6, R10, 0xffffffc4 ;  /* 0xffffffc40a067836 */ /* 0x008fe20000000000 */
[----:B------:R-:W-:Y:S02]  /*5120*/  SEL R2, RZ, 0x1, P0 ;  /* 0x00000001ff027807 */ /* 0x000fe40000000000 */
[----:B------:R-:W-:Y:S02]  /*5130*/  ISETP.GE.U32.AND P0, PT, R5, 0x7fffff8b, PT ;  /* 0x7fffff8b0500780c */ /* 0x000fe40003f06070 */
[----:B------:R-:W-:Y:S02]  /*5140*/  SEL R5, RZ, 0x1fffe, P1 ;  /* 0x0001fffeff057807 */ /* 0x000fe40000800000 */
[----:B------:R-:W-:Y:S01]  /*5150*/  ISETP.GE.U32.AND P1, PT, R4, 0x7fffff8c, PT ;  /* 0x7fffff8c0400780c */ /* 0x000fe20003f26070 */
[----:B------:R-:W-:Y:S01]  /*5160*/  VIADD R4, R10, 0xffffffc5 ;  /* 0xffffffc50a047836 */ /* 0x000fe20000000000 */
[----:B------:R-:W-:-:S02]  /*5170*/  SEL R77, RZ, 0x4, P0 ;  /* 0x00000004ff4d7807 */ /* 0x000fc40000000000 */
[----:B------:R-:W-:Y:S01]  /*5180*/  ISETP.GE.U32.AND P0, PT, R6, 0x7fffff85, PT ;  /* 0x7fffff850600780c */ /* 0x000fe20003f06070 */
[----:B------:R-:W-:Y:S01]  /*5190*/  VIADD R6, R10, 0xffffffc6 ;  /* 0xffffffc60a067836 */ /* 0x000fe20000000000 */
[----:B------:R-:W-:Y:S02]  /*51a0*/  SEL R38, RZ, 0x7fff8, P1 ;  /* 0x0007fff8ff267807 */ /* 0x000fe40000800000 */
[----:B------:R-:W-:Y:S01]  /*51b0*/  ISETP.GE.U32.AND P1, PT, R4, 0x7fffff86, PT ;  /* 0x7fffff860400780c */ /* 0x000fe20003f26070 */
[----:B------:R-:W-:Y:S01]  /*51c0*/  VIADD R8, R10, 0xffffffc7 ;  /* 0xffffffc70a087836 */ /* 0x000fe20000000000 */
[----:B------:R-:W-:Y:S02]  /*51d0*/  SEL R4, RZ, 0x1, P0 ;  /* 0x00000001ff047807 */ /* 0x000fe40000000000 */
[----:B------:R-:W-:Y:S01]  /*51e0*/  ISETP.GE.U32.AND P0, PT, R6, 0x7fffff87, PT ;  /* 0x7fffff870600780c */ /* 0x000fe20003f06070 */
[----:B------:R-:W-:Y:S01]  /*51f0*/  VIADD R6, R10, 0xffffffc1 ;  /* 0xffffffc10a067836 */ /* 0x000fe20000000000 */
[----:B------:R-:W-:-:S02]  /*5200*/  SEL R7, RZ, 0x1fffe, P1 ;  /* 0x0001fffeff077807 */ /* 0x000fc40000800000 */
[----:B------:R-:W-:Y:S01]  /*5210*/  ISETP.GE.U32.AND P1, PT, R8, 0x7fffff88, PT ;  /* 0x7fffff880800780c */ /* 0x000fe20003f26070 */
[----:B------:R-:W-:Y:S01]  /*5220*/  VIADD R8, R10, 0xffffffc2 ;  /* 0xffffffc20a087836 */ /* 0x000fe20000000000 */
[----:B------:R-:W-:Y:S01]  /*5230*/  ISETP.GE.U32.AND P6, PT, R6, 0x7fffff82, PT ;  /* 0x7fffff820600780c */ /* 0x000fe20003fc6070 */
[----:B------:R-:W-:Y:S01]  /*5240*/  VIADD R6, R10, 0xffffffc3 ;  /* 0xffffffc30a067836 */ /* 0x000fe20000000000 */
[----:B------:R-:W-:Y:S02]  /*5250*/  SEL R75, RZ, 0x4, P0 ;  /* 0x00000004ff4b7807 */ /* 0x000fe40000000000 */
[----:B------:R-:W-:Y:S02]  /*5260*/  SEL R34, RZ, 0x7fff8, P1 ;  /* 0x0007fff8ff227807 */ /* 0x000fe40000800000 */
[----:B------:R-:W-:Y:S01]  /*5270*/  ISETP.GE.U32.AND P0, PT, R8, 0x7fffff83, PT ;  /* 0x7fffff830800780c */ /* 0x000fe20003f06070 */
[----:B------:R-:W-:Y:S01]  /*5280*/  VIADD R8, R10, 0xffffffdc ;  /* 0xffffffdc0a087836 */ /* 0x000fe20000000000 */
        /* <DEDUP_REMOVED lines=21> */
[----:B------:R-:W-:Y:S01]  /*53e0*/  VIADD R21, R10, 0xffffffd4 ;  /* 0xffffffd40a157836 */ /* 0x000fe20000000000 */
[----:B------:R-:W-:-:S02]  /*53f0*/  ISETP.GE.U32.AND P0, PT, R8, 0x7fffff9b, PT ;  /* 0x7fffff9b0800780c */ /* 0x000fc40003f06070 */
[----:B------:R-:W-:Y:S02]  /*5400*/  SEL R163, RZ, 0x1fffe, P1 ;  /* 0x0001fffeffa37807 */ /* 0x000fe40000800000 */
[----:B------:R-:W-:Y:S01]  /*5410*/  ISETP.GE.U32.AND P1, PT, R6, 0x7fffff9c, PT ;  /* 0x7fffff9c0600780c */ /* 0x000fe20003f26070 */
[C---:B------:R-:W-:Y:S01]  /*5420*/  VIADD R6, R10.reuse, 0xffffffd5 ;  /* 0xffffffd50a067836 */ /* 0x040fe20000000000 */
        /* <DEDUP_REMOVED lines=10> */
[----:B------:R-:W-:Y:S02]  /*54d0*/  ISETP.GE.U32.AND P1, PT, R21, 0x7fffff98, PT ;  /* 0x7fffff981500780c */ /* 0x000fe40003f26070 */
[----:B------:R-:W-:Y:S02]  /*54e0*/  SEL R21, RZ, 0x4, P0 ;  /* 0x00000004ff157807 */ /* 0x000fe40000000000 */
[----:B------:R-:W-:Y:S02]  /*54f0*/  ISETP.GE.U32.AND P0, PT, R6, 0x7fffff91, PT ;  /* 0x7fffff910600780c */ /* 0x000fe40003f06070 */
[----:B------:R-:W-:-:S02]  /*5500*/  SEL R6, RZ, 0x7fff8, P1 ;  /* 0x0007fff8ff067807 */ /* 0x000fc40000800000 */
[----:B------:R-:W-:Y:S01]  /*5510*/  ISETP.GE.U32.AND P1, PT, R24, 0x7fffff92, PT ;  /* 0x7fffff921800780c */ /* 0x000fe20003f26070 */
[----:B------:R-:W-:Y:S01]  /*5520*/  VIADD R24, R10, 0xffffffd3 ;  /* 0xffffffd30a187836 */ /* 0x000fe20000000000 */
[----:B------:R-:W-:Y:S01]  /*5530*/  SEL R66, RZ, 0x1, P0 ;  /* 0x00000001ff427807 */ /* 0x000fe20000000000 */
[----:B------:R-:W-:Y:S01]  /*5540*/  IMAD.IADD R56, R2, 0x1, R5 ;  /* 0x0000000102387824 */ /* 0x000fe200078e0205 */
[----:B------:R-:W-:Y:S01]  /*5550*/  SEL R167, RZ, 0x1fffe, P1 ;  /* 0x0001fffeffa77807 */ /* 0x000fe20000800000 */
[----:B------:R-:W-:Y:S01]  /*5560*/  IMAD.IADD R58, R4, 0x1, R7 ;  /* 0x00000001043a7824 */ /* 0x000fe200078e0207 */
[----:B------:R-:W-:Y:S01]  /*5570*/  ISETP.GE.U32.AND P0, PT, R26, 0x7fffff93, PT ;  /* 0x7fffff931a00780c */ /* 0x000fe20003f06070 */
[----:B------:R-:W-:Y:S01]  /*5580*/  IMAD R5, R52, 0x3c, RZ ;  /* 0x0000003c34057824 */ /* 0x000fe200078e02ff */
[----:B------:R-:W-:Y:S01]  /*5590*/  ISETP.GE.U32.AND P1, PT, R24, 0x7fffff94, PT ;  /* 0x7fffff941800780c */ /* 0x000fe20003f26070 */
[C---:B------:R-:W-:Y:S01]  /*55a0*/  IMAD R7, R52.reuse, 0x3e, RZ ;  /* 0x0000003e34077824 */ /* 0x040fe200078e02ff */
[----:B------:R-:W-:Y:S01]  /*55b0*/  SEL R4, RZ, 0x4, P0 ;  /* 0x00000004ff047807 */ /* 0x000fe20000000000 */
[----:B------:R-:W-:Y:S01]  /*55c0*/  IMAD.IADD R30, R9, 0x1, R22 ;  /* 0x00000001091e7824 */ /* 0x000fe200078e0216 */
[----:B------:R-:W-:Y:S01]  /*55d0*/  SEL R9, RZ, 0x7fff8, P1 ;  /* 0x0007fff8ff097807 */ /* 0x000fe20000800000 */
[----:B------:R-:W-:Y:S01]  /*55e0*/  IMAD R45, R52, 0x1f, RZ ;  /* 0x0000001f342d7824 */ /* 0x000fe200078e02ff */
[----:B------:R-:W-:-:S02]  /*55f0*/  IADD3 R48, P0, PT, R5, R50, RZ ;  /* 0x0000003205307210 */ /* 0x000fc40007f1e0ff */
[-C--:B------:R-:W-:Y:S01]  /*5600*/  IADD3 R94, P1, PT, R7, R50.reuse, RZ ;  /* 0x00000032075e7210 */ /* 0x080fe20007f3e0ff */
[C---:B------:R-:W-:Y:S01]  /*5610*/  IMAD.SHL.U32 R47, R52.reuse, 0x20, RZ ;  /* 0x00000020342f7824 */ /* 0x040fe200078e00ff */
[-C--:B------:R-:W-:Y:S02]  /*5620*/  LEA.HI.X.SX32 R49, R23, R51.reuse, 0x1, P0 ;  /* 0x0000003317317211 */ /* 0x080fe400000f0eff */
[-C--:B------:R-:W-:Y:S02]  /*5630*/  LEA.HI.X.SX32 R95, R45, R51.reuse, 0x1, P1 ;  /* 0x000000332d5f7211 */ /* 0x080fe400008f0eff */
[-C--:B------:R-:W-:Y:S02]  /*5640*/  LEA R22, P0, R52, R50.reuse, 0x6 ;  /* 0x0000003234167211 */ /* 0x080fe400078030ff */
[----:B------:R-:W-:Y:S02]  /*5650*/  IADD3 R92, P1, PT, R93, R50, RZ ;  /* 0x000000325d5c7210 */ /* 0x000fe40007f3e0ff */
[----:B------:R-:W-:-:S02]  /*5660*/  LEA.HI.X.SX32 R23, R47, R51, 0x1, P0 ;  /* 0x000000332f177211 */ /* 0x000fc400000f0eff */
[-C--:B------:R-:W-:Y:S02]  /*5670*/  LEA.HI.X.SX32 R93, R81, R51.reuse, 0x1, P1 ;  /* 0x00000033515d7211 */ /* 0x080fe400008f0eff */
[-C--:B------:R-:W-:Y:S02]  /*5680*/  IADD3 R46, P0, PT, R89, R50.reuse, RZ ;  /* 0x00000032592e7210 */ /* 0x080fe40007f1e0ff */
[-C--:B------:R-:W-:Y:S02]  /*5690*/  IADD3 R90, P1, PT, R91, R50.reuse, RZ ;  /* 0x000000325b5a7210 */ /* 0x080fe40007f3e0ff */
[-C--:B------:R-:W-:Y:S02]  /*56a0*/  LEA.HI.X.SX32 R47, R25, R51.reuse, 0x1, P0 ;  /* 0x00000033192f7211 */ /* 0x080fe400000f0eff */
[----:B------:R-:W-:Y:S02]  /*56b0*/  LEA.HI.X.SX32 R91, R83, R51, 0x1, P1 ;  /* 0x00000033535b7211 */ /* 0x000fe400008f0eff */
[----:B------:R-:W-:-:S02]  /*56c0*/  IADD3 R24, P0, PT, R169, R50, RZ ;  /* 0x00000032a9187210 */ /* 0x000fc40007f1e0ff */
[-C--:B------:R-:W-:Y:S01]  /*56d0*/  IADD3 R88, P1, PT, R171, R50.reuse, RZ ;  /* 0x00000032ab587210 */ /* 0x080fe20007f3e0ff */
[C---:B------:R-:W-:Y:S01]  /*56e0*/  IMAD R83, R52.reuse, 0x52, RZ ;  /* 0x0000005234537824 */ /* 0x040fe200078e02ff */
[-C--:B------:R-:W-:Y:S02]  /*56f0*/  LEA.HI.X.SX32 R25, R39, R51.reuse, 0x1, P0 ;  /* 0x0000003327197211 */ /* 0x080fe400000f0eff */
[-C--:B------:R-:W-:Y:S02]  /*5700*/  LEA.HI.X.SX32 R89, R85, R51.reuse, 0x1, P1 ;  /* 0x0000003355597211 */ /* 0x080fe400008f0eff */
[-C--:B------:R-:W-:Y:S02]  /*5710*/  IADD3 R44, P0, PT, R173, R50.reuse, RZ ;  /* 0x00000032ad2c7210 */ /* 0x080fe40007f1e0ff */
[-C--:B------:R-:W-:Y:S01]  /*5720*/  IADD3 R86, P1, PT, R175, R50.reuse, RZ ;  /* 0x00000032af567210 */ /* 0x080fe20007f3e0ff */
[----:B------:R-:W-:Y:S01]  /*5730*/  IMAD R81, R52, 0x29, RZ ;  /* 0x0000002934517824 */ /* 0x000fe200078e02ff */
[-C--:B------:R-:W-:Y:S01]  /*5740*/  LEA.HI.X.SX32 R45, R29, R51.reuse, 0x1, P0 ;  /* 0x000000331d2d7211 */ /* 0x080fe200000f0eff */
[----:B------:R-:W-:Y:S01]  /*5750*/  VIADD R2, R10, 0xffffffc0 ;  /* 0xffffffc00a027836 */ /* 0x000fe20000000000 */
[----:B------:R-:W-:Y:S01]  /*5760*/  LEA.HI.X.SX32 R87, R87, R51, 0x1, P1 ;  /* 0x0000003357577211 */ /* 0x000fe200008f0eff */
[----:B------:R-:W-:Y:S01]  /*5770*/  IMAD R39, R52, 0x54, RZ ;  /* 0x0000005434277824 */ /* 0x000fe200078e02ff */
[----:B------:R-:W-:-:S02]  /*5780*/  IADD3 R26, P0, PT, R177, R50, RZ ;  /* 0x00000032b11a7210 */ /* 0x000fc40007f1e0ff */
[-C--:B------:R-:W-:Y:S01]  /*5790*/  IADD3 R84, P1, PT, R83, R50.reuse, RZ ;  /* 0x0000003253547210 */ /* 0x080fe20007f3e0ff */
[----:B------:R-:W-:Y:S01]  /*57a0*/  IMAD R83, R52, 0x56, RZ ;  /* 0x0000005634537824 */ /* 0x000fe200078e02ff */
[-C--:B------:R-:W-:Y:S02]  /*57b0*/  LEA.HI.X.SX32 R27, R27, R51.reuse, 0x1, P0 ;  /* 0x000000331b1b7211 */ /* 0x080fe400000f0eff */
[----:B------:R-:W-:Y:S02]  /*57c0*/  LEA.HI.X.SX32 R85, R81, R51, 0x1, P1 ;  /* 0x0000003351557211 */ /* 0x000fe400008f0eff */
[----:B------:R-:W-:Y:S02]  /*57d0*/  ISETP.GE.U32.AND P0, PT, R2, 0x7fffff81, PT ;  /* 0x7fffff810200780c */ /* 0x000fe40003f06070 */
[----:B------:R-:W-:Y:S01]  /*57e0*/  IADD3 R42, P1, PT, R39, R50, RZ ;  /* 0x00000032272a7210 */ /* 0x000fe20007f3e0ff */
[C---:B------:R-:W-:Y:S01]  /*57f0*/  IMAD R29, R52.reuse, 0x2b, RZ ;  /* 0x0000002b341d7824 */ /* 0x040fe200078e02ff */
[----:B------:R-:W-:Y:S01]  /*5800*/  SEL R97, RZ, 0x1fffe, P6 ;  /* 0x0001fffeff617807 */ /* 0x000fe20003000000 */
[----:B------:R-:W-:Y:S01]  /*5810*/  IMAD R39, R52, 0x58, RZ ;  /* 0x0000005834277824 */ /* 0x000fe200078e02ff */
[----:B------:R-:W-:-:S02]  /*5820*/  SEL R28, RZ, 0x1, P0 ;  /* 0x00000001ff1c7807 */ /* 0x000fc40000000000 */
[-C--:B------:R-:W-:Y:S02]  /*5830*/  LEA.HI.X.SX32 R43, R43, R51.reuse, 0x1, P1 ;  /* 0x000000332b2b7211 */ /* 0x080fe400008f0eff */
[-C--:B------:R-:W-:Y:S01]  /*5840*/  IADD3 R82, P1, PT, R83, R50.reuse, RZ ;  /* 0x0000003253527210 */ /* 0x080fe20007f3e0ff */
[----:B------:R-:W-:Y:S02]  /*5850*/  IMAD.IADD R97, R28, 0x1, R97 ;  /* 0x000000011c617824 */ /* 0x000fe400078e0261 */
[----:B------:R-:W-:Y:S01]  /*5860*/  IMAD R81, R52, 0x5a, RZ ;  /* 0x0000005a34517824 */ /* 0x000fe200078e02ff */
[-C--:B------:R-:W-:Y:S02]  /*5870*/  LEA.HI.X.SX32 R83, R29, R51.reuse, 0x1, P1 ;  /* 0x000000331d537211 */ /* 0x080fe400008f0eff */
[-C--:B------:R-:W-:Y:S01]  /*5880*/  IADD3 R28, P1, PT, R39, R50.reuse, RZ ;  /* 0x00000032271c7210 */ /* 0x080fe20007f3e0ff */
[----:B------:R-:W-:Y:S02]  /*5890*/  IMAD.IADD R60, R60, 0x1, R163 ;  /* 0x000000013c3c7824 */ /* 0x000fe400078e02a3 */
[C---:B------:R-:W-:Y:S01]  /*58a0*/  IMAD R39, R52.reuse, 0x2d, RZ ;  /* 0x0000002d34277824 */ /* 0x040fe200078e02ff */
[----:B------:R-:W-:Y:S01]  /*58b0*/  LEA.HI.X.SX32 R29, R67, R51, 0x1, P1 ;  /* 0x00000033431d7211 */ /* 0x000fe200008f0eff */
[----:B------:R-:W-:Y:S01]  /*58c0*/  IMAD R163, R52, 0x5c, RZ ;  /* 0x0000005c34a37824 */ /* 0x000fe200078e02ff */
[----:B------:R-:W-:Y:S01]  /*58d0*/  IADD3 R80, P1, PT, R81, R50, RZ ;  /* 0x0000003251507210 */ /* 0x000fe20007f3e0ff */
[----:B------:R-:W-:-:S02]  /*58e0*/  IMAD.IADD R161, R40, 0x1, R161 ;  /* 0x0000000128a17824 */ /* 0x000fc400078e02a1 */
[C---:B------:R-:W-:Y:S01]  /*58f0*/  IMAD R67, R52.reuse, 0x5e, RZ ;  /* 0x0000005e34437824 */ /* 0x040fe200078e02ff */
[-C--:B------:R-:W-:Y:S02]  /*5900*/  LEA.HI.X.SX32 R81, R39, R51.reuse, 0x1, P1 ;  /* 0x0000003327517211 */ /* 0x080fe400008f0eff */
[-C--:B------:R-:W-:Y:S01]  /*5910*/  IADD3 R40, P1, PT, R163, R50.reuse, RZ ;  /* 0x00000032a3287210 */ /* 0x080fe20007f3e0ff */
[----:B------:R-:W-:Y:S01]  /*5920*/  IMAD R39, R52, 0x2f, RZ ;  /* 0x0000002f34277824 */ /* 0x000fe200078e02ff */
[----:B------:R-:W-:Y:S01]  /*5930*/  LOP3.LUT R30, R30, 0x3, RZ, 0xc0, !PT ;  /* 0x000000031e1e7812 */ /* 0x000fe200078ec0ff */
[----:B------:R-:W-:Y:S01]  /*5940*/  IMAD R163, R52, 0x60, RZ ;  /* 0x0000006034a37824 */ /* 0x000fe200078e02ff */
[----:B------:R-:W-:Y:S02]  /*5950*/  LEA.HI.X.SX32 R41, R41, R51, 0x1, P1 ;  /* 0x0000003329297211 */ /* 0x000fe400008f0eff */
[----:B------:R-:W-:Y:S01]  /*5960*/  IADD3 R78, P1, PT, R67, R50, RZ ;  /* 0x00000032434e7210 */ /* 0x000fe20007f3e0ff */
[----:B------:R-:W-:Y:S01]  /*5970*/  IMAD.IADD R64, R64, 0x1, R165 ;  /* 0x0000000140407824 */ /* 0x000fe200078e02a5 */
[----:B------:R-:W-:Y:S01]  /*5980*/  IADD3 R54, PT, PT, R30, R79, R54 ;  /* 0x0000004f1e367210 */ /* 0x000fe20007ffe036 */
[----:B------:R-:W-:Y:S01]  /*5990*/  IMAD R165, R52, 0x62, RZ ;  /* 0x0000006234a57824 */ /* 0x000fe200078e02ff */
[----:B------:R-:W-:-:S02]  /*59a0*/  LEA.HI.X.SX32 R79, R39, R51, 0x1, P1 ;  /* 0x00000033274f7211 */ /* 0x000fc400008f0eff */
[-C--:B------:R-:W-:Y:S01]  /*59b0*/  IADD3 R30, P1, PT, R163, R50.reuse, RZ ;  /* 0x00000032a31e7210 */ /* 0x080fe20007f3e0ff */
[----:B------:R-:W-:Y:S01]  /*59c0*/  IMAD R67, R52, 0x31, RZ ;  /* 0x0000003134437824 */ /* 0x000fe200078e02ff */
[----:B------:R-:W-:Y:S01]  /*59d0*/  LOP3.LUT R56, R56, 0x3, RZ, 0xc0, !PT ;  /* 0x0000000338387812 */ /* 0x000fe200078ec0ff */
[----:B------:R-:W-:Y:S01]  /*59e0*/  IMAD R39, R52, 0x64, RZ ;  /* 0x0000006434277824 */ /* 0x000fe200078e02ff */
[----:B------:R-:W-:Y:S02]  /*59f0*/  LEA.HI.X.SX32 R31, R31, R51, 0x1, P1 ;  /* 0x000000331f1f7211 */ /* 0x000fe400008f0eff */
[----:B------:R-:W-:Y:S02]  /*5a00*/  LOP3.LUT R58, R58, 0x3, RZ, 0xc0, !PT ;  /* 0x000000033a3a7812 */ /* 0x000fe400078ec0ff */
[----:B------:R-:W-:Y:S02]  /*5a10*/  IADD3 R76, P1, PT, R165, R50, RZ ;  /* 0x00000032a54c7210 */ /* 0x000fe40007f3e0ff */
[----:B------:R-:W-:-:S02]  /*5a20*/  IADD3 R56, PT, PT, R56, R38, R77 ;  /* 0x0000002638387210 */ /* 0x000fc40007ffe04d */
[----:B------:R-:W-:Y:S01]  /*5a30*/  IADD3 R58, PT, PT, R58, R34, R75 ;  /* 0x000000223a3a7210 */ /* 0x000fe20007ffe04b */
[C---:B------:R-:W-:Y:S01]  /*5a40*/  IMAD R75, R52.reuse, 0x66, RZ ;  /* 0x00000066344b7824 */ /* 0x040fe200078e02ff */
[-C--:B------:R-:W-:Y:S02]  /*5a50*/  LEA.HI.X.SX32 R77, R67, R51.reuse, 0x1, P1 ;  /* 0x00000033434d7211 */ /* 0x080fe400008f0eff */
[-C--:B------:R-:W-:Y:S01]  /*5a60*/  IADD3 R38, P1, PT, R39, R50.reuse, RZ ;  /* 0x0000003227267210 */ /* 0x080fe20007f3e0ff */
[C---:B------:R-:W-:Y:S01]  /*5a70*/  IMAD R67, R52.reuse, 0x33, RZ ;  /* 0x0000003334437824 */ /* 0x040fe200078e02ff */
[----:B------:R-:W-:Y:S01]  /*5a80*/  LOP3.LUT R97, R97, 0x3, RZ, 0xc0, !PT ;  /* 0x0000000361617812 */ /* 0x000fe200078ec0ff */
[C---:B------:R-:W-:Y:S01]  /*5a90*/  IMAD R163, R52.reuse, 0x68, RZ ;  /* 0x0000006834a37824 */ /* 0x040fe200078e02ff */
[----:B------:R-:W-:Y:S02]  /*5aa0*/  LEA.HI.X.SX32 R39, R33, R51, 0x1, P1 ;  /* 0x0000003321277211 */ /* 0x000fe400008f0eff */
[----:B------:R-:W-:Y:S01]  /*5ab0*/  IADD3 R74, P1, PT, R75, R50, RZ ;  /* 0x000000324b4a7210 */ /* 0x000fe20007f3e0ff */
[----:B------:R-:W-:Y:S01]  /*5ac0*/  IMAD R165, R52, 0x6a, RZ ;  /* 0x0000006a34a57824 */ /* 0x000fe200078e02ff */
[----:B------:R-:W-:-:S02]  /*5ad0*/  IADD3 R97, PT, PT, R97, R32, R73 ;  /* 0x0000002061617210 */ /* 0x000fc40007ffe049 */
[-C--:B------:R-:W-:Y:S02]  /*5ae0*/  LEA.HI.X.SX32 R75, R67, R51.reuse, 0x1, P1 ;  /* 0x00000033434b7211 */ /* 0x080fe400008f0eff */
[-C--:B------:R-:W-:Y:S01]  /*5af0*/  IADD3 R32, P1, PT, R163, R50.reuse, RZ ;  /* 0x00000032a3207210 */ /* 0x080fe20007f3e0ff */
[C---:B------:R-:W-:Y:S01]  /*5b00*/  IMAD R73, R52.reuse, 0x35, RZ ;  /* 0x0000003534497824 */ /* 0x040fe200078e02ff */
[----:B------:R-:W-:Y:S01]  /*5b10*/  LOP3.LUT R161, R161, 0x3, RZ, 0xc0, !PT ;  /* 0x00000003a1a17812 */ /* 0x000fe200078ec0ff */
[----:B------:R-:W-:Y:S01]  /*5b20*/  IMAD R67, R52, 0x6c, RZ ;  /* 0x0000006c34437824 */ /* 0x000fe200078e02ff */
[----:B------:R-:W-:Y:S02]  /*5b30*/  LEA.HI.X.SX32 R33, R65, R51, 0x1, P1 ;  /* 0x0000003341217211 */ /* 0x000fe400008f0eff */
[----:B------:R-:W-:Y:S02]  /*5b40*/  IADD3 R72, P1, PT, R165, R50, RZ ;  /* 0x00000032a5487210 */ /* 0x000fe40007f3e0ff */
[----:B------:R-:W-:-:S02]  /*5b50*/  LOP3.LUT R60, R60, 0x3, RZ, 0xc0, !PT ;  /* 0x000000033c3c7812 */ /* 0x000fc400078ec0ff */
[----:B------:R-:W-:Y:S01]  /*5b60*/  IADD3 R20, PT, PT, R161, R71, R20 ;  /* 0x00000047a1147210 */ /* 0x000fe20007ffe014 */
[C---:B------:R-:W-:Y:S01]  /*5b70*/  IMAD R71, R52.reuse, 0x6e, RZ ;  /* 0x0000006e34477824 */ /* 0x040fe200078e02ff */
[----:B------:R-:W-:Y:S02]  /*5b80*/  LEA.HI.X.SX32 R73, R73, R51, 0x1, P1 ;  /* 0x0000003349497211 */ /* 0x000fe400008f0eff */
[-C--:B------:R-:W-:Y:S01]  /*5b90*/  IADD3 R68, P1, PT, R67, R50.reuse, RZ ;  /* 0x0000003243447210 */ /* 0x080fe20007f3e0ff */
[----:B------:R-:W-:Y:S01]  /*5ba0*/  IMAD R65, R52, 0x37, RZ ;  /* 0x0000003734417824 */ /* 0x000fe200078e02ff */
[----:B------:R-:W-:Y:S01]  /*5bb0*/  IADD3 R8, PT, PT, R60, R69, R8 ;  /* 0x000000453c087210 */ /* 0x000fe20007ffe008 */
[----:B------:R-:W-:Y:S01]  /*5bc0*/  IMAD R67, R52, 0x70, RZ ;  /* 0x0000007034437824 */ /* 0x000fe200078e02ff */
[-C--:B------:R-:W-:Y:S02]  /*5bd0*/  LEA.HI.X.SX32 R69, R35, R51.reuse, 0x1, P1 ;  /* 0x0000003323457211 */ /* 0x080fe400008f0eff */
[----:B------:R-:W-:Y:S01]  /*5be0*/  IADD3 R70, P1, PT, R71, R50, RZ ;  /* 0x0000003247467210 */ /* 0x000fe20007f3e0ff */
[----:B------:R-:W-:Y:S01]  /*5bf0*/  IMAD.IADD R66, R66, 0x1, R167 ;  /* 0x0000000142427824 */ /* 0x000fe200078e02a7 */
[----:B------:R-:W-:Y:S01]  /*5c00*/  LOP3.LUT R64, R64, 0x3, RZ, 0xc0, !PT ;  /* 0x0000000340407812 */ /* 0x000fe200078ec0ff */
[----:B------:R-:W-:Y:S01]  /*5c10*/  IMAD R161, R52, 0x72, RZ ;  /* 0x0000007234a17824 */ /* 0x000fe200078e02ff */
[----:B------:R-:W-:-:S02]  /*5c20*/  LEA.HI.X.SX32 R71, R65, R51, 0x1, P1 ;  /* 0x0000003341477211 */ /* 0x000fc400008f0eff */
[----:B------:R-:W-:Y:S02]  /*5c30*/  IADD3 R34, P1, PT, R67, R50, RZ ;  /* 0x0000003243227210 */ /* 0x000fe40007f3e0ff */
[----:B------:R-:W-:Y:S01]  /*5c40*/  IADD3 R6, PT, PT, R64, R6, R21 ;  /* 0x0000000640067210 */ /* 0x000fe20007ffe015 */
[----:B------:R-:W-:Y:S01]  /*5c50*/  IMAD R21, R52, 0x39, RZ ;  /* 0x0000003934157824 */ /* 0x000fe200078e02ff */
[----:B------:R-:W-:Y:S01]  /*5c60*/  LOP3.LUT R60, R66, 0x3, RZ, 0xc0, !PT ;  /* 0x00000003423c7812 */ /* 0x000fe200078ec0ff */
[C---:B------:R-:W-:Y:S01]  /*5c70*/  IMAD R65, R52.reuse, 0x74, RZ ;  /* 0x0000007434417824 */ /* 0x040fe200078e02ff */
[----:B------:R-:W-:Y:S02]  /*5c80*/  LEA.HI.X.SX32 R35, R61, R51, 0x1, P1 ;  /* 0x000000333d237211 */ /* 0x000fe400008f0eff */
[----:B------:R-:W-:Y:S01]  /*5c90*/  IADD3 R66, P1, PT, R161, R50, RZ ;  /* 0x00000032a1427210 */ /* 0x000fe20007f3e0ff */
[----:B------:R-:W-:-:S03]  /*5ca0*/  IMAD R61, R52, 0x76, RZ ;  /* 0x00000076343d7824 */ /* 0x000fc600078e02ff */
[----:B------:R-:W-:Y:S02]  /*5cb0*/  LEA.HI.X.SX32 R67, R21, R51, 0x1, P1 ;  /* 0x0000003315437211 */ /* 0x000fe400008f0eff */
[-C--:B------:R-:W-:Y:S02]  /*5cc0*/  IADD3 R64, P1, PT, R65, R50.reuse, RZ ;  /* 0x0000003241407210 */ /* 0x080fe40007f3e0ff */
[----:B------:R-:W-:Y:S01]  /*5cd0*/  IADD3 R4, PT, PT, R60, R9, R4 ;  /* 0x000000093c047210 */ /* 0x000fe20007ffe004 */
[C---:B------:R-:W-:Y:S01]  /*5ce0*/  IMAD R9, R52.reuse, 0x3b, RZ ;  /* 0x0000003b34097824 */ /* 0x040fe200078e02ff */
[----:B------:R-:W-:Y:S01]  /*5cf0*/  LOP3.LUT R97, R97, 0xf, RZ, 0xc0, !PT ;  /* 0x0000000f61617812 */ /* 0x000fe200078ec0ff */
[----:B------:R-:W-:Y:S01]  /*5d00*/  IMAD R161, R52, 0x78, RZ ;  /* 0x0000007834a17824 */ /* 0x000fe200078e02ff */
[-C--:B------:R-:W-:Y:S02]  /*5d10*/  LEA.HI.X.SX32 R65, R59, R51.reuse, 0x1, P1 ;  /* 0x000000333b417211 */ /* 0x080fe400008f0eff */
[----:B------:R-:W-:Y:S01]  /*5d20*/  IADD3 R60, P1, PT, R61, R50, RZ ;  /* 0x000000323d3c7210 */ /* 0x000fe20007f3e0ff */
[----:B------:R-:W-:Y:S01]  /*5d30*/  IMAD R97, R58, 0x10, R97 ;  /* 0x000000103a617824 */ /* 0x000fe200078e0261 */
[----:B------:R-:W-:Y:S01]  /*5d40*/  LOP3.LUT R21, R4, 0xf, RZ, 0xc0, !PT ;  /* 0x0000000f04157812 */ /* 0x000fe200078ec0ff */
[----:B------:R-:W-:Y:S01]  /*5d50*/  IMAD R163, R52, 0x7a, RZ ;  /* 0x0000007a34a37824 */ /* 0x000fe200078e02ff */
[----:B------:R-:W-:-:S02]  /*5d60*/  LEA.HI.X.SX32 R61, R9, R51, 0x1, P1 ;  /* 0x00000033093d7211 */ /* 0x000fc400008f0eff */
[-C--:B------:R-:W-:Y:S01]  /*5d70*/  IADD3 R58, P1, PT, R161, R50.reuse, RZ ;  /* 0x00000032a13a7210 */ /* 0x080fe20007f3e0ff */
[----:B------:R-:W-:Y:S02]  /*5d80*/  IMAD R96, R6, 0x10, R21 ;  /* 0x0000001006607824 */ /* 0x000fe400078e0215 */
[----:B------:R-:W-:Y:S01]  /*5d90*/  IMAD.SHL.U32 R9, R56, 0x100, RZ ;  /* 0x0000010038097824 */ /* 0x000fe200078e00ff */
[-C--:B------:R-:W-:Y:S01]  /*5da0*/  LEA.HI.X.SX32 R59, R5, R51.reuse, 0x1, P1 ;  /* 0x00000033053b7211 */ /* 0x080fe200008f0eff */
[C---:B------:R-:W-:Y:S01]  /*5db0*/  IMAD R21, R52.reuse, 0x3d, RZ ;  /* 0x0000003d34157824 */ /* 0x040fe200078e02ff */
[-C--:B------:R-:W-:Y:S01]  /*5dc0*/  IADD3 R4, P1, PT, R163, R50.reuse, RZ ;  /* 0x00000032a3047210 */ /* 0x080fe20007f3e0ff */
[----:B------:R-:W-:Y:S01]  /*5dd0*/  IMAD R165, R52, 0x7c, RZ ;  /* 0x0000007c34a57824 */ /* 0x000fe200078e02ff */
[----:B------:R-:W-:Y:S01]  /*5de0*/  LOP3.LUT R9, R9, 0xf00, RZ, 0xe2, !PT ;  /* 0x00000f0009097812 */ /* 0x000fe200078ee2ff */
[----:B------:R-:W-:Y:S01]  /*5df0*/  IMAD.SHL.U32 R8, R8, 0x100, RZ ;  /* 0x0000010008087824 */ /* 0x000fe200078e00ff */
[-C--:B------:R-:W-:Y:S01]  /*5e00*/  LEA.HI.X.SX32 R5, R21, R51.reuse, 0x1, P1 ;  /* 0x0000003315057211 */ /* 0x080fe200008f0eff */
[----:B------:R-:W-:Y:S01]  /*5e10*/  IMAD R163, R52, 0x7e, RZ ;  /* 0x0000007e34a37824 */ /* 0x000fe200078e02ff */
[----:B------:R-:W-:Y:S01]  /*5e20*/  IADD3 R6, P1, PT, R165, R50, RZ ;  /* 0x00000032a5067210 */ /* 0x000fe20007f3e0ff */
[----:B------:R-:W-:Y:S01]  /*5e30*/  IMAD R54, R54, 0x1000, R9 ;  /* 0x0000100036367824 */ /* 0x000fe200078e0209 */
[----:B------:R-:W-:Y:S01]  /*5e40*/  LOP3.LUT R161, R8, 0xf00, RZ, 0xe2, !PT ;  /* 0x00000f0008a17812 */ /* 0x000fe200078ee2ff */
[----:B------:R-:W-:Y:S01]  /*5e50*/  IMAD R9, R52, 0x3f, RZ ;  /* 0x0000003f34097824 */ /* 0x000fe200078e02ff */
[----:B------:R-:W-:-:S02]  /*5e60*/  LEA.HI.X.SX32 R7, R7, R51, 0x1, P1 ;  /* 0x0000003307077211 */ /* 0x000fc400008f0eff */
[-C--:B------:R-:W-:Y:S01]  /*5e70*/  IADD3 R8, P1, PT, R163, R50.reuse, RZ ;  /* 0x00000032a3087210 */ /* 0x080fe20007f3e0ff */
[----:B------:R-:W-:Y:S01]  /*5e80*/  IMAD R161, R20, 0x1000, R161 ;  /* 0x0000100014a17824 */ /* 0x000fe200078e02a1 */
[----:B------:R-:W-:Y:S02]  /*5e90*/  LOP3.LUT R97, R97, 0xff, RZ, 0xc0, !PT ;  /* 0x000000ff61617812 */ /* 0x000fe400078ec0ff */
[----:B------:R-:W-:Y:S02]  /*5ea0*/  LOP3.LUT R96, R96, 0xff, RZ, 0xc0, !PT ;  /* 0x000000ff60607812 */ /* 0x000fe400078ec0ff */
[-C--:B------:R-:W-:Y:S02]  /*5eb0*/  LEA.HI.X.SX32 R9, R9, R51.reuse, 0x1, P1 ;  /* 0x0000003309097211 */ /* 0x080fe400008f0eff */
[----:B------:R-:W-:Y:S01]  /*5ec0*/  IADD3 R20, P1, PT, R19, R50, RZ ;  /* 0x0000003213147210 */ /* 0x000fe20007f3e0ff */
[----:B------:R-:W-:Y:S02]  /*5ed0*/  IMAD.IADD R54, R54, 0x1, R97 ;  /* 0x0000000136367824 */ /* 0x000fe400078e0261 */
[----:B------:R-:W-:Y:S01]  /*5ee0*/  IMAD.IADD R161, R161, 0x1, R96 ;  /* 0x00000001a1a17824 */ /* 0x000fe200078e0260 */
[----:B------:R-:W-:-:S02]  /*5ef0*/  LEA.HI.X.SX32 R21, R217, R51, 0x1, P1 ;  /* 0x00000033d9157211 */ /* 0x000fc400008f0eff */
[----:B------:R-:W-:Y:S02]  /*5f00*/  LEA R96, P1, R52, R50, 0x4 ;  /* 0x0000003234607211 */ /* 0x000fe400078220ff */
[----:B------:R-:W-:Y:S02]  /*5f10*/  SHF.R.U32.HI R19, RZ, 0x1, R11 ;  /* 0x00000001ff137819 */ /* 0x000fe4000001160b */
[----:B------:R-:W-:Y:S02]  /*5f20*/  PRMT R161, R54, 0x5410, R161 ;  /* 0x0000541036a17816 */ /* 0x000fe400000000a1 */
[----:B------:R-:W-:Y:S02]  /*5f30*/  PRMT R11, RZ, 0x7610, R11 ;  /* 0x00007610ff0b7816 */ /* 0x000fe4000000000b */
[----:B------:R-:W-:Y:S02]  /*5f40*/  LEA.HI.X.SX32 R97, R226, R51, 0x1, P1 ;  /* 0x00000033e2617211 */ /* 0x000fe400008f0eff */
[----:B------:R-:W-:-:S02]  /*5f50*/  LOP3.LUT P1, RZ, R19, 0x1, RZ, 0xc0, !PT ;  /* 0x0000000113ff7812 */ /* 0x000fc4000782c0ff */
[----:B------:R-:W-:Y:S01]  /*5f60*/  SHF.R.U64 R19, R161, 0x1f, RZ ;  /* 0x0000001fa1137819 */ /* 0x000fe200000012ff */
[----:B------:R1:W5:Y:S01]  /*5f70*/  @!P5 LDG.E.U16 R11, desc[UR22][R20.64] ;  /* 0x00000016140bd981 */ /* 0x000362000c1e1500 */
[----:B------:R-:W-:Y:S02]  /*5f80*/  PRMT R193, RZ, 0x7610, R193 ;  /* 0x00007610ffc17816 */ /* 0x000fe400000000c1 */
[----:B------:R-:W-:Y:S02]  /*5f90*/  LOP3.LUT P5, RZ, R19, 0x1, RZ, 0xc0, !PT ;  /* 0x0000000113ff7812 */ /* 0x000fe400078ac0ff */
[C---:B------:R-:W-:Y:S02]  /*5fa0*/  SHF.R.U64 R19, R161.reuse, 0x1e, RZ ;  /* 0x0000001ea1137819 */ /* 0x040fe400000012ff */
[----:B------:R-:W-:Y:S01]  /*5fb0*/  PRMT R56, RZ, 0x7610, R56 ;  /* 0x00007610ff387816 */ /* 0x000fe20000000038 */
[----:B------:R-:W5:Y:S01]  /*5fc0*/  @!P2 LDG.E.U16 R193, desc[UR22][R96.64] ;  /* 0x0000001660c1a981 */ /* 0x000f62000c1e1500 */
[----:B------:R-:W-:-:S02]  /*5fd0*/  SHF.R.U64 R50, R161, 0x1d, RZ ;  /* 0x0000001da1327819 */ /* 0x000fc400000012ff */
[----:B------:R-:W-:Y:S02]  /*5fe0*/  LOP3.LUT P2, RZ, R19, 0x1, RZ, 0xc0, !PT ;  /* 0x0000000113ff7812 */ /* 0x000fe4000784c0ff */
[----:B------:R-:W-:Y:S01]  /*5ff0*/  PRMT R19, RZ, 0x7610, R19 ;  /* 0x00007610ff137816 */ /* 0x000fe20000000013 */
[----:B------:R2:W5:Y:S01]  /*6000*/  @P1 LDG.E.U16 R56, desc[UR22][R48.64] ;  /* 0x0000001630381981 */ /* 0x000562000c1e1500 */
[----:B------:R-:W-:Y:S02]  /*6010*/  PRMT R51, RZ, 0x7610, R51 ;  /* 0x00007610ff337816 */ /* 0x000fe40000000033 */
[----:B------:R-:W-:Y:S02]  /*6020*/  LOP3.LUT P1, RZ, R50, 0x1, RZ, 0xc0, !PT ;  /* 0x0000000132ff7812 */ /* 0x000fe4000782c0ff */
[C---:B------:R-:W-:Y:S01]  /*6030*/  SHF.R.U64 R50, R161.reuse, 0x1c, RZ ;  /* 0x0000001ca1327819 */ /* 0x040fe200000012ff */
[----:B------:R-:W5:Y:S01]  /*6040*/  @!P4 LDG.E.U16 R19, desc[UR22][R94.64] ;  /* 0x000000165e13c981 */ /* 0x000f62000c1e1500 */
[----:B-1----:R-:W-:-:S02]  /*6050*/  SHF.R.U64 R21, R161, 0x1b, RZ ;  /* 0x0000001ba1157819 */ /* 0x002fc400000012ff */
[----:B------:R-:W-:Y:S01]  /*6060*/  PRMT R20, RZ, 0x7610, R20 ;  /* 0x00007610ff147816 */ /* 0x000fe20000000014 */
[----:B------:R1:W5:Y:S01]  /*6070*/  @P5 LDG.E.U16 R51, desc[UR22][R22.64] ;  /* 0x0000001616335981 */ /* 0x000362000c1e1500 */
[----:B------:R-:W-:Y:S02]  /*6080*/  LOP3.LUT P4, RZ, R50, 0x1, RZ, 0xc0, !PT ;  /* 0x0000000132ff7812 */ /* 0x000fe4000788c0ff */
[----:B------:R-:W-:Y:S02]  /*6090*/  LOP3.LUT P5, RZ, R21, 0x1, RZ, 0xc0, !PT ;  /* 0x0000000115ff7812 */ /* 0x000fe400078ac0ff */
[C---:B------:R-:W-:Y:S01]  /*60a0*/  SHF.R.U64 R21, R161.reuse, 0x1a, RZ ;  /* 0x0000001aa1157819 */ /* 0x040fe200000012ff */
[----:B------:R-:W5:Y:S01]  /*60b0*/  @P2 LDG.E.U16 R20, desc[UR22][R92.64] ;  /* 0x000000165c142981 */ /* 0x000f62000c1e1500 */
[----:B------:R-:W-:Y:S02]  /*60c0*/  PRMT R54, RZ, 0x7610, R54 ;  /* 0x00007610ff367816 */ /* 0x000fe40000000036 */
[----:B--2---:R-:W-:-:S02]  /*60d0*/  SHF.R.U64 R48, R161, 0x19, RZ ;  /* 0x00000019a1307819 */ /* 0x004fc400000012ff */
[----:B------:R-:W-:Y:S02]  /*60e0*/  LOP3.LUT P2, RZ, R21, 0x1, RZ, 0xc0, !PT ;  /* 0x0000000115ff7812 */ /* 0x000fe4000784c0ff */
[----:B------:R-:W-:Y:S01]  /*60f0*/  PRMT R21, RZ, 0x7610, R21 ;  /* 0x00007610ff157816 */ /* 0x000fe20000000015 */
[----:B------:R2:W5:Y:S01]  /*6100*/  @P1 LDG.E.U16 R54, desc[UR22][R46.64] ;  /* 0x000000162e361981 */ /* 0x000562000c1e1500 */
[----:B------:R-:W-:Y:S02]  /*6110*/  PRMT R49, RZ, 0x7610, R49 ;  /* 0x00007610ff317816 */ /* 0x000fe40000000031 */
[----:B------:R-:W-:Y:S02]  /*6120*/  LOP3.LUT P1, RZ, R48, 0x1, RZ, 0xc0, !PT ;  /* 0x0000000130ff7812 */ /* 0x000fe4000782c0ff */
[C---:B------:R-:W-:Y:S01]  /*6130*/  SHF.R.U64 R48, R161.reuse, 0x18, RZ ;  /* 0x00000018a1307819 */ /* 0x040fe200000012ff */
[----:B------:R-:W5:Y:S01]  /*6140*/  @P4 LDG.E.U16 R21, desc[UR22][R90.64] ;  /* 0x000000165a154981 */ /* 0x000f62000c1e1500 */
        /* <DEDUP_REMOVED lines=75> */
[----:B------:R-:W5:Y:S01]  /*6600*/  @P1 LDG.E.U16 R42, desc[UR22][R68.64] ;  /* 0x00000016442a1981 */ /* 0x000f62000c1e1500 */
        /* <DEDUP_REMOVED lines=9> */
[----:B------:R-:W-:Y:S01]  /*66a0*/  SHF.R.U64 R33, R161, 0x2, RZ ;  /* 0x00000002a1217819 */ /* 0x000fe200000012ff */
[----:B------:R-:W5:Y:S01]  /*66b0*/  @P2 LDG.E.U16 R32, desc[UR22][R66.64] ;  /* 0x0000001642202981 */ /* 0x000f62000c1e1500 */
[----:B------:R-:W-:Y:S02]  /*66c0*/  LOP3.LUT R227, R202, 0x3f, RZ, 0xc0, !PT ;  /* 0x0000003fcae37812 */ /* 0x000fe400078ec0ff */
[----:B------:R-:W-:-:S02]  /*66d0*/  LOP3.LUT P2, RZ, R33, 0x1, RZ, 0xc0, !PT ;  /* 0x0000000121ff7812 */ /* 0x000fc4000784c0ff */
[----:B------:R-:W-:Y:S01]  /*66e0*/  PRMT R33, RZ, 0x7610, R33 ;  /* 0x00007610ff217816 */ /* 0x000fe20000000021 */
[----:B------:R-:W-:Y:S02]  /*66f0*/  IMAD R207, R227, R53, RZ ;  /* 0x00000035e3cf7224 */ /* 0x000fe400078e02ff */
[----:B0-----:R-:W-:Y:S02]  /*6700*/  IMAD R141, R141, UR4, RZ ;  /* 0x000000048d8d7c24 */ /* 0x001fe4000f8e02ff */
[----:B------:R-:W-:Y:S01]  /*6710*/  IMAD R146, R146, UR4, RZ ;  /* 0x0000000492927c24 */ /* 0x000fe2000f8e02ff */
[----:B------:R-:W5:Y:S01]  /*6720*/  @P4 LDG.E.U16 R33, desc[UR22][R60.64] ;  /* 0x000000163c214981 */ /* 0x000f62000c1e1500 */
[----:B------:R-:W-:Y:S02]  /*6730*/  LEA R38, P4, R207, UR14, 0x1 ;  /* 0x0000000ecf267c11 */ /* 0x000fe4000f8808ff */
[----:B-1----:R-:W-:Y:S01]  /*6740*/  PRMT R34, RZ, 0x7610, R34 ;  /* 0x00007610ff227816 */ /* 0x002fe20000000022 */
[----:B------:R-:W-:Y:S01]  /*6750*/  IMAD R147, R147, UR4, RZ ;  /* 0x0000000493937c24 */ /* 0x000fe2000f8e02ff */
[----:B------:R-:W-:Y:S01]  /*6760*/  LEA.HI.X.SX32 R207, R207, UR15, 0x1, P4 ;  /* 0x0000000fcfcf7c11 */ /* 0x000fe2000a0f0eff */
[----:B------:R-:W-:Y:S01]  /*6770*/  IMAD R149, R149, UR4, RZ ;  /* 0x0000000495957c24 */ /* 0x000fe2000f8e02ff */
[CC--:B------:R-:W-:Y:S01]  /*6780*/  LEA R186, P4, R141.reuse, R38.reuse, 0x1 ;  /* 0x000000268dba7211 */ /* 0x0c0fe200078808ff */
[----:B------:R-:W-:Y:S01]  /*6790*/  IMAD R150, R150, UR4, RZ ;  /* 0x0000000496967c24 */ /* 0x000fe2000f8e02ff */
[CC--:B------:R-:W-:Y:S01]  /*67a0*/  LEA R184, P6, R146.reuse, R38.reuse, 0x1 ;  /* 0x0000002692b87211 */ /* 0x0c0fe200078c08ff */
[----:B------:R-:W5:Y:S01]  /*67b0*/  @P5 LDG.E.U16 R34, desc[UR22][R58.64] ;  /* 0x000000163a225981 */ /* 0x000f62000c1e1500 */
[-C--:B------:R-:W-:Y:S01]  /*67c0*/  LEA.HI.X.SX32 R187, R141, R207.reuse, 0x1, P4 ;  /* 0x000000cf8dbb7211 */ /* 0x080fe200020f0eff */
[----:B------:R-:W-:Y:S01]  /*67d0*/  IMAD R151, R151, UR4, RZ ;  /* 0x0000000497977c24 */ /* 0x000fe2000f8e02ff */
[----:B------:R-:W-:Y:S01]  /*67e0*/  LEA.HI.X.SX32 R185, R146, R207, 0x1, P6 ;  /* 0x000000cf92b97211 */ /* 0x000fe200030f0eff */
[----:B------:R-:W-:Y:S01]  /*67f0*/  IMAD R152, R152, UR4, RZ ;  /* 0x0000000498987c24 */ /* 0x000fe2000f8e02ff */
[-C--:B------:R-:W-:Y:S01]  /*6800*/  LEA R182, P4, R147, R38.reuse, 0x1 ;  /* 0x0000002693b67211 */ /* 0x080fe200078808ff */
[----:B------:R-:W-:Y:S01]  /*6810*/  IMAD R153, R153, UR4, RZ ;  /* 0x0000000499997c24 */ /* 0x000fe2000f8e02ff */
[----:B------:R-:W-:-:S02]  /*6820*/  LEA R180, P5, R149, R38, 0x1 ;  /* 0x0000002695b47211 */ /* 0x000fc400078a08ff */
[----:B------:R-:W-:Y:S02]  /*6830*/  LEA R178, P6, R150, R38, 0x1 ;  /* 0x0000002696b27211 */ /* 0x000fe400078c08ff */
[----:B------:R-:W-:Y:S01]  /*6840*/  PRMT R40, RZ, 0x7610, R40 ;  /* 0x00007610ff287816 */ /* 0x000fe20000000028 */
[----:B------:R-:W-:Y:S01]  /*6850*/  IMAD R154, R154, UR4, RZ ;  /* 0x000000049a9a7c24 */ /* 0x000fe2000f8e02ff */
[-C--:B------:R-:W-:Y:S01]  /*6860*/  LEA.HI.X.SX32 R183, R147, R207.reuse, 0x1, P4 ;  /* 0x000000cf93b77211 */ /* 0x080fe200020f0eff */
[----:B------:R-:W-:Y:S01]  /*6870*/  IMAD R155, R155, UR4, RZ ;  /* 0x000000049b9b7c24 */ /* 0x000fe2000f8e02ff */
[-C--:B------:R-:W-:Y:S01]  /*6880*/  LEA.HI.X.SX32 R181, R149, R207.reuse, 0x1, P5 ;  /* 0x000000cf95b57211 */ /* 0x080fe200028f0eff */
[----:B------:R-:W-:Y:S01]  /*6890*/  IMAD R156, R156, UR4, RZ ;  /* 0x000000049c9c7c24 */ /* 0x000fe2000f8e02ff */
[----:B------:R-:W-:Y:S01]  /*68a0*/  LEA.HI.X.SX32 R179, R150, R207, 0x1, P6 ;  /* 0x000000cf96b37211 */ /* 0x000fe200030f0eff */
[----:B------:R0:W5:Y:S01]  /*68b0*/  @P1 LDG.E.U16 R40, desc[UR22][R64.64] ;  /* 0x0000001640281981 */ /* 0x000162000c1e1500 */
[----:B------:R-:W-:-:S02]  /*68c0*/  SHF.R.U64 R161, R161, 0x1, RZ ;  /* 0x00000001a1a17819 */ /* 0x000fc400000012ff */
[-C--:B------:R-:W-:Y:S02]  /*68d0*/  LEA R176, P4, R151, R38.reuse, 0x1 ;  /* 0x0000002697b07211 */ /* 0x080fe400078808ff */
[-C--:B------:R-:W-:Y:S02]  /*68e0*/  LEA R174, P5, R152, R38.reuse, 0x1 ;  /* 0x0000002698ae7211 */ /* 0x080fe400078a08ff */
[----:B------:R-:W-:Y:S01]  /*68f0*/  LEA R172, P6, R153, R38, 0x1 ;  /* 0x0000002699ac7211 */ /* 0x000fe200078c08ff */
[----:B------:R-:W-:Y:S01]  /*6900*/  IMAD R157, R157, UR4, RZ ;  /* 0x000000049d9d7c24 */ /* 0x000fe2000f8e02ff */
[----:B------:R-:W-:Y:S01]  /*6910*/  LOP3.LUT P1, RZ, R161, 0x1, RZ, 0xc0, !PT ;  /* 0x00000001a1ff7812 */ /* 0x000fe2000782c0ff */
[----:B------:R-:W-:Y:S01]  /*6920*/  IMAD R158, R158, UR4, RZ ;  /* 0x000000049e9e7c24 */ /* 0x000fe2000f8e02ff */
[-C--:B------:R-:W-:Y:S01]  /*6930*/  LEA.HI.X.SX32 R177, R151, R207.reuse, 0x1, P4 ;  /* 0x000000cf97b17211 */ /* 0x080fe200020f0eff */
[----:B------:R-:W-:Y:S01]  /*6940*/  IMAD R161, R159, UR4, RZ ;  /* 0x000000049fa17c24 */ /* 0x000fe2000f8e02ff */
[----:B------:R-:W-:-:S02]  /*6950*/  LEA.HI.X.SX32 R175, R152, R207, 0x1, P5 ;  /* 0x000000cf98af7211 */ /* 0x000fc400028f0eff */
[-C--:B------:R-:W-:Y:S02]  /*6960*/  LEA.HI.X.SX32 R173, R153, R207.reuse, 0x1, P6 ;  /* 0x000000cf99ad7211 */ /* 0x080fe400030f0eff */
[-C--:B------:R-:W-:Y:S02]  /*6970*/  LEA R170, P4, R154, R38.reuse, 0x1 ;  /* 0x000000269aaa7211 */ /* 0x080fe400078808ff */
[-C--:B------:R-:W-:Y:S02]  /*6980*/  LEA R168, P5, R155, R38.reuse, 0x1 ;  /* 0x000000269ba87211 */ /* 0x080fe400078a08ff */
[----:B------:R-:W-:Y:S01]  /*6990*/  LEA R166, P6, R156, R38, 0x1 ;  /* 0x000000269ca67211 */ /* 0x000fe200078c08ff */
[----:B------:R-:W-:Y:S01]  /*69a0*/  IMAD R94, R160, UR4, RZ ;  /* 0x00000004a05e7c24 */ /* 0x000fe2000f8e02ff */
[-C--:B------:R-:W-:Y:S01]  /*69b0*/  LEA.HI.X.SX32 R171, R154, R207.reuse, 0x1, P4 ;  /* 0x000000cf9aab7211 */ /* 0x080fe200020f0eff */
[----:B------:R-:W-:Y:S01]  /*69c0*/  IMAD R145, R145, UR4, RZ ;  /* 0x0000000491917c24 */ /* 0x000fe2000f8e02ff */
[-C--:B------:R-:W-:Y:S01]  /*69d0*/  LEA.HI.X.SX32 R169, R155, R207.reuse, 0x1, P5 ;  /* 0x000000cf9ba97211 */ /* 0x080fe200028f0eff */
[----:B------:R-:W-:Y:S01]  /*69e0*/  IMAD R96, R133, UR4, RZ ;  /* 0x0000000485607c24 */ /* 0x000fe2000f8e02ff */
[----:B------:R-:W-:-:S02]  /*69f0*/  LEA.HI.X.SX32 R167, R156, R207, 0x1, P6 ;  /* 0x000000cf9ca77211 */ /* 0x000fc400030f0eff */
        /* <DEDUP_REMOVED lines=28> */
[CC--:B------:R-:W-:Y:S02]  /*6bc0*/  LEA R144, P5, R137.reuse, R38.reuse, 0x1 ;  /* 0x0000002689907211 */ /* 0x0c0fe400078a08ff */
        /* <DEDUP_REMOVED lines=8> */
[-C--:B------:R-:W-:Y:S01]  /*6c50*/  LEA R136, P6, R213, R38.reuse, 0x1 ;  /* 0x00000026d5887211 */ /* 0x080fe200078c08ff */
[----:B------:R-:W-:Y:S01]  /*6c60*/  IMAD R88, R130, UR4, RZ ;  /* 0x0000000482587c24 */ /* 0x000fe2000f8e02ff */
[-C--:B------:R-:W-:Y:S01]  /*6c70*/  LEA.HI.X.SX32 R139, R212, R207.reuse, 0x1, P5 ;  /* 0x000000cfd48b7211 */ /* 0x080fe200028f0eff */
[----:B------:R-:W-:Y:S01]  /*6c80*/  IMAD R86, R129, UR4, RZ ;  /* 0x0000000481567c24 */ /* 0x000fe2000f8e02ff */
[----:B------:R-:W-:Y:S02]  /*6c90*/  LEA.HI.X.SX32 R137, R213, R207, 0x1, P6 ;  /* 0x000000cfd5897211 */ /* 0x000fe400030f0eff */
[-C--:B------:R-:W-:Y:S02]  /*6ca0*/  LEA R140, P4, R211, R38.reuse, 0x1 ;  /* 0x00000026d38c7211 */ /* 0x080fe400078808ff */
[----:B------:R-:W-:-:S02]  /*6cb0*/  LEA R132, P5, R133, R38, 0x1 ;  /* 0x0000002685847211 */ /* 0x000fc400078a08ff */
[-C--:B------:R-:W-:Y:S01]  /*6cc0*/  LEA R130, P6, R92, R38.reuse, 0x1 ;  /* 0x000000265c827211 */ /* 0x080fe200078c08ff */
[----:B------:R-:W-:Y:S01]  /*6cd0*/  IMAD R90, R131, UR4, RZ ;  /* 0x00000004835a7c24 */ /* 0x000fe2000f8e02ff */
[-C--:B------:R-:W-:Y:S01]  /*6ce0*/  LEA.HI.X.SX32 R141, R211, R207.reuse, 0x1, P4 ;  /* 0x000000cfd38d7211 */ /* 0x080fe200020f0eff */
[----:B------:R-:W-:Y:S01]  /*6cf0*/  IMAD R80, R126, UR4, RZ ;  /* 0x000000047e507c24 */ /* 0x000fe2000f8e02ff */
[-C--:B------:R-:W-:Y:S01]  /*6d00*/  LEA.HI.X.SX32 R133, R133, R207.reuse, 0x1, P5 ;  /* 0x000000cf85857211 */ /* 0x080fe200028f0eff */
[----:B------:R-:W-:Y:S01]  /*6d10*/  IMAD R77, R124, UR4, RZ ;  /* 0x000000047c4d7c24 */ /* 0x000fe2000f8e02ff */
[----:B------:R-:W-:Y:S01]  /*6d20*/  LEA.HI.X.SX32 R131, R92, R207, 0x1, P6 ;  /* 0x000000cf5c837211 */ /* 0x000fe200030f0eff */
[----:B------:R-:W-:Y:S01]  /*6d30*/  IMAD R82, R127, UR4, RZ ;  /* 0x000000047f527c24 */ /* 0x000fe2000f8e02ff */
        /* <DEDUP_REMOVED lines=9> */
[----:B0-----:R-:W-:Y:S01]  /*6dd0*/  IMAD R64, R118, UR4, RZ ;  /* 0x0000000476407c24 */ /* 0x001fe2000f8e02ff */
[-C--:B------:R-:W-:Y:S01]  /*6de0*/  LEA R128, P4, R90, R38.reuse, 0x1 ;  /* 0x000000265a807211 */ /* 0x080fe200078808ff */
[----:B------:R-:W-:Y:S01]  /*6df0*/  IMAD R75, R123, UR4, RZ ;  /* 0x000000047b4b7c24 */ /* 0x000fe2000f8e02ff */
        /* <DEDUP_REMOVED lines=18> */
[-C--:B------:R-:W-:Y:S01]  /*6f20*/  LEA.HI.X.SX32 R113, R75, R207.reuse, 0x1, P6 ;  /* 0x000000cf4b717211 */ /* 0x080fe200030f0eff */
[----:B------:R-:W-:Y:S01]  /*6f30*/  IMAD R83, R108, UR4, RZ ;  /* 0x000000046c537c24 */ /* 0x000fe2000f8e02ff */
[-C--:B------:R-:W-:Y:S01]  /*6f40*/  LEA R116, P4, R78, R38.reuse, 0x1 ;  /* 0x000000264e747211 */ /* 0x080fe200078808ff */
[----:B------:R-:W-:Y:S01]  /*6f50*/  IMAD R79, R106, UR4, RZ ;  /* 0x000000046a4f7c24 */ /* 0x000fe2000f8e02ff */
[-C--:B------:R-:W-:Y:S01]  /*6f60*/  LEA R108, P5, R71, R38.reuse, 0x1 ;  /* 0x00000026476c7211 */ /* 0x080fe200078a08ff */
[----:B------:R-:W-:Y:S01]  /*6f70*/  IMAD R61, R117, UR4, RZ ;  /* 0x00000004753d7c24 */ /* 0x000fe2000f8e02ff */
        /* <DEDUP_REMOVED lines=25> */
[-C--:B------:R-:W-:Y:S02]  /*7110*/  LEA.HI.X.SX32 R97, R97, R207.reuse, 0x1, P5 ;  /* 0x000000cf61617211 */ /* 0x080fe400028f0eff */
[----:B------:R-:W-:Y:S02]  /*7120*/  LEA.HI.X.SX32 R95, R95, R207, 0x1, P6 ;  /* 0x000000cf5f5f7211 */ /* 0x000fe400030f0eff */
[-C--:B------:R-:W-:Y:S02]  /*7130*/  LEA R98, P4, R59, R38.reuse, 0x1 ;  /* 0x000000263b627211 */ /* 0x080fe400078808ff */
[----:B------:R-:W-:-:S02]  /*7140*/  LEA R90, P5, R91, R38, 0x1 ;  /* 0x000000265b5a7211 */ /* 0x000fc400078a08ff */
[-C--:B------:R-:W-:Y:S01]  /*7150*/  LEA R88, P6, R89, R38.reuse, 0x1 ;  /* 0x0000002659587211 */ /* 0x080fe200078c08ff */
[----:B------:R-:W-:Y:S01]  /*7160*/  IMAD R66, R99, UR4, RZ ;  /* 0x0000000463427c24 */ /* 0x000fe2000f8e02ff */
[-C--:B------:R-:W-:Y:S02]  /*7170*/  LEA.HI.X.SX32 R99, R59, R207.reuse, 0x1, P4 ;  /* 0x000000cf3b637211 */ /* 0x080fe400020f0eff */
[-C--:B------:R-:W-:Y:S02]  /*7180*/  LEA.HI.X.SX32 R91, R91, R207.reuse, 0x1, P5 ;  /* 0x000000cf5b5b7211 */ /* 0x080fe400028f0eff */
[----:B------:R-:W-:Y:S02]  /*7190*/  LEA.HI.X.SX32 R89, R89, R207, 0x1, P6 ;  /* 0x000000cf59597211 */ /* 0x000fe400030f0eff */
[-C--:B------:R-:W-:Y:S02]  /*71a0*/  LEA R92, P4, R93, R38.reuse, 0x1 ;  /* 0x000000265d5c7211 */ /* 0x080fe400078808ff */
[----:B------:R-:W-:-:S02]  /*71b0*/  LEA R84, P5, R85, R38, 0x1 ;  /* 0x0000002655547211 */ /* 0x000fc400078a08ff */
[-C--:B------:R-:W-:Y:S01]  /*71c0*/  LEA R82, P6, R83, R38.reuse, 0x1 ;  /* 0x0000002653527211 */ /* 0x080fe200078c08ff */
[----:B------:R-:W-:Y:S01]  /*71d0*/  STL [R1+0x3c], R218 ;  /* 0x00003cda01007387 */ /* 0x000fe20000100800 */
[-C--:B------:R-:W-:Y:S02]  /*71e0*/  LEA.HI.X.SX32 R93, R93, R207.reuse, 0x1, P4 ;  /* 0x000000cf5d5d7211 */ /* 0x080fe400020f0eff */
[-C--:B------:R-:W-:Y:S01]  /*71f0*/  LEA.HI.X.SX32 R85, R85, R207.reuse, 0x1, P5 ;  /* 0x000000cf55557211 */ /* 0x080fe200028f0eff */
[----:B------:R-:W-:Y:S01]  /*7200*/  STL [R1+0xc], R222 ;  /* 0x00000cde01007387 */ /* 0x000fe20000100800 */
[----:B------:R-:W-:Y:S02]  /*7210*/  LEA.HI.X.SX32 R83, R83, R207, 0x1, P6 ;  /* 0x000000cf53537211 */ /* 0x000fe400030f0eff */
[-C--:B------:R-:W-:Y:S01]  /*7220*/  LEA R86, P4, R87, R38.reuse, 0x1 ;  /* 0x0000002657567211 */ /* 0x080fe200078808ff */
[----:B------:R-:W-:Y:S01]  /*7230*/  STL [R1+0x38], R221 ;  /* 0x000038dd01007387 */ /* 0x000fe20000100800 */
[----:B------:R-:W-:-:S02]  /*7240*/  LEA R78, P5, R79, R38, 0x1 ;  /* 0x000000264f4e7211 */ /* 0x000fc400078a08ff */
[----:B------:R-:W-:Y:S01]  /*7250*/  LEA R77, P6, R76, R38, 0x1 ;  /* 0x000000264c4d7211 */ /* 0x000fe200078c08ff */
[----:B------:R-:W-:Y:S01]  /*7260*/  STL [R1+0x8], R219 ;  /* 0x000008db01007387 */ /* 0x000fe20000100800 */
[----:B------:R-:W-:-:S03]  /*7270*/  VIADD R58, R10, 0x3f ;  /* 0x0000003f0a3a7836 */ /* 0x000fc60000000000 */
[----:B------:R-:W-:Y:S01]  /*7280*/  STL [R1+0x10], R224 ;  /* 0x000010e001007387 */ /* 0x000fe20000100800 */
[----:B------:R-:W-:-:S03]  /*7290*/  LEA.HI.X.SX32 R87, R87, R207, 0x1, P4 ;  /* 0x000000cf57577211 */ /* 0x000fc600020f0eff */
[----:B------:R-:W-:Y:S01]  /*72a0*/  STL [R1+0x40], R215 ;  /* 0x000040d701007387 */ /* 0x000fe20000100800 */
[-C--:B------:R-:W-:Y:S02]  /*72b0*/  LEA.HI.X.SX32 R79, R79, R207.reuse, 0x1, P5 ;  /* 0x000000cf4f4f7211 */ /* 0x080fe400028f0eff */
[----:B------:R-:W-:Y:S01]  /*72c0*/  LEA.HI.X.SX32 R76, R76, R207, 0x1, P6 ;  /* 0x000000cf4c4c7211 */ /* 0x000fe200030f0eff */
[----:B------:R-:W-:Y:S01]  /*72d0*/  STL [R1+0x4], R216 ;  /* 0x000004d801007387 */ /* 0x000fe20000100800 */
[-C--:B------:R-:W-:Y:S02]  /*72e0*/  LEA R80, P4, R81, R38.reuse, 0x1 ;  /* 0x0000002651507211 */ /* 0x080fe400078808ff */
[-C--:B------:R-:W-:Y:S01]  /*72f0*/  LEA R73, P5, R72, R38.reuse, 0x1 ;  /* 0x0000002648497211 */ /* 0x080fe200078a08ff */
[----:B------:R-:W-:Y:S01]  /*7300*/  STL [R1+0x34], R225 ;  /* 0x000034e101007387 */ /* 0x000fe20000100800 */
[----:B------:R-:W-:-:S03]  /*7310*/  LEA R71, P6, R70, R38, 0x1 ;  /* 0x0000002646477211 */ /* 0x000fc600078c08ff */
[----:B------:R-:W-:Y:S01]  /*7320*/  STL [R1+0x2c], R223 ;  /* 0x00002cdf01007387 */ /* 0x000fe20000100800 */
[----:B------:R-:W-:-:S03]  /*7330*/  LEA.HI.X.SX32 R81, R81, R207, 0x1, P4 ;  /* 0x000000cf51517211 */ /* 0x000fc600020f0eff */
[----:B------:R-:W-:Y:S01]  /*7340*/  STL [R1+0x28], R220 ;  /* 0x000028dc01007387 */ /* 0x000fe20000100800 */
[----:B------:R-:W-:-:S03]  /*7350*/  LEA.HI.X.SX32 R72, R72, R207, 0x1, P5 ;  /* 0x000000cf48487211 */ /* 0x000fc600028f0eff */
[----:B------:R-:W-:Y:S01]  /*7360*/  STL [R1+0x24], R217 ;  /* 0x000024d901007387 */ /* 0x000fe20000100800 */
[----:B------:R-:W-:-:S03]  /*7370*/  LEA.HI.X.SX32 R70, R70, R207, 0x1, P6 ;  /* 0x000000cf46467211 */ /* 0x000fc600030f0eff */
[----:B------:R-:W-:Y:S01]  /*7380*/  STL [R1+0x30], R226 ;  /* 0x000030e201007387 */ /* 0x000fe20000100800 */
[-C--:B------:R-:W-:Y:S02]  /*7390*/  LEA R75, P4, R74, R38.reuse, 0x1 ;  /* 0x000000264a4b7211 */ /* 0x080fe400078808ff */
[CC--:B------:R-:W-:Y:S01]  /*73a0*/  LEA R68, P5, R69.reuse, R38.reuse, 0x1 ;  /* 0x0000002645447211 */ /* 0x0c0fe200078a08ff */
[----:B------:R0:W-:Y:S01]  /*73b0*/  STL [R1+0x6c], R58 ;  /* 0x00006c3a01007387 */ /* 0x0001e20000100800 */
[----:B------:R-:W-:Y:S02]  /*73c0*/  LEA R67, P6, R66, R38, 0x1 ;  /* 0x0000002642437211 */ /* 0x000fe400078c08ff */
[-C--:B------:R-:W-:Y:S02]  /*73d0*/  LEA.HI.X.SX32 R74, R74, R207.reuse, 0x1, P4 ;  /* 0x000000cf4a4a7211 */ /* 0x080fe400020f0eff */
[-C--:B------:R-:W-:Y:S01]  /*73e0*/  LEA.HI.X.SX32 R69, R69, R207.reuse, 0x1, P5 ;  /* 0x000000cf45457211 */ /* 0x080fe200028f0eff */
[----:B0-----:R-:W-:Y:S01]  /*73f0*/  IMAD R58, R37, UR4, RZ ;  /* 0x00000004253a7c24 */ /* 0x001fe2000f8e02ff */
[----:B------:R-:W-:-:S02]  /*7400*/  LEA.HI.X.SX32 R66, R66, R207, 0x1, P6 ;  /* 0x000000cf42427211 */ /* 0x000fc400030f0eff */
[-C--:B------:R-:W-:Y:S02]  /*7410*/  LEA R61, P4, R60, R38.reuse, 0x1 ;  /* 0x000000263c3d7211 */ /* 0x080fe400078808ff */
[CC--:B------:R-:W-:Y:S02]  /*7420*/  LEA R64, P5, R65.reuse, R38.reuse, 0x1 ;  /* 0x0000002641407211 */ /* 0x0c0fe400078a08ff */
[----:B------:R-:W-:Y:S02]  /*7430*/  LEA R59, P6, R58, R38, 0x1 ;  /* 0x000000263a3b7211 */ /* 0x000fe400078c08ff */
[-C--:B------:R-:W-:Y:S02]  /*7440*/  LEA.HI.X.SX32 R60, R60, R207.reuse, 0x1, P4 ;  /* 0x000000cf3c3c7211 */ /* 0x080fe400020f0eff */
[-C--:B------:R-:W-:Y:S02]  /*7450*/  LEA.HI.X.SX32 R65, R65, R207.reuse, 0x1, P5 ;  /* 0x000000cf41417211 */ /* 0x080fe400028f0eff */
[----:B------:R-:W-:-:S02]  /*7460*/  LEA.HI.X.SX32 R58, R58, R207, 0x1, P6 ;  /* 0x000000cf3a3a7211 */ /* 0x000fc400030f0eff */
[----:B------:R-:W-:Y:S02]  /*7470*/  PRMT R35, RZ, 0x7610, R35 ;  /* 0x00007610ff237816 */ /* 0x000fe40000000023 */
[----:B------:R-:W-:Y:S02]  /*7480*/  PRMT R38, RZ, 0x7610, R38 ;  /* 0x00007610ff267816 */ /* 0x000fe40000000026 */
[----:B------:R-:W-:Y:S02]  /*7490*/  PRMT R207, RZ, 0x7610, R207 ;  /* 0x00007610ffcf7816 */ /* 0x000fe400000000cf */
[----:B------:R0:W5:Y:S04]  /*74a0*/  @P2 LDG.E.U16 R35, desc[UR22][R4.64] ;  /* 0x0000001604232981 */ /* 0x000168000c1e1500 */
[----:B------:R0:W5:Y:S04]  /*74b0*/  @P1 LDG.E.U16 R38, desc[UR22][R6.64] ;  /* 0x0000001606261981 */ /* 0x000168000c1e1500 */
[----:B------:R0:W5:Y:S01]  /*74c0*/  @!P0 LDG.E.U16 R207, desc[UR22][R8.64] ;  /* 0x0000001608cf8981 */ /* 0x000162000c1e1500 */
[----:B------:R-:W-:Y:S01]  /*74d0*/  VIADD R213, R10, 0x3f ;  /* 0x0000003f0ad57836 */ /* 0x000fe20000000000 */
[----:B------:R-:W-:-:S04]  /*74e0*/  @!UP1 UIADD3 UR4, UPT, UPT, -UR6, 0x100000, URZ ;  /* 0x0010000006049890 */ /* 0x000fc8000fffe1ff */
[----:B------:R-:W-:Y:S02]  /*74f0*/  @!UP1 USHF.L.U32 UR5, UR4, 0xb, URZ ;  /* 0x0000000b04059899 */ /* 0x000fe400080006ff */
[----:B------:R-:W-:Y:S01]  /*7500*/  @!UP1 USHF.L.U32 UR4, UR4, 0x1, URZ ;  /* 0x0000000104049899 */ /* 0x000fe200080006ff */
[----:B------:R-:W-:Y:S01]  /*7510*/  ISETP.GT.AND P4, PT, R213, 0x3f, PT ;  /* 0x0000003fd500780c */ /* 0x000fe20003f84270 */
[----:B------:R-:W-:-:S03]  /*7520*/  VOTEU.ALL UP1, P3 ;  /* 0x0000000000ff7886 */ /* 0x000fc60001820000 */
[----:B------:R-:W-:-:S07]  /*7530*/  ISETP.LT.AND P5, PT, R227, R10, P4 ;  /* 0x0000000ae300720c */ /* 0x000fce00027a1270 */
[----:B------:R0:W1:Y:S02]  /*7540*/  @!UP1 SYNCS.EXCH.64 URZ, [UR9+0x8008], UR4 ;  /* 0x0080080409ff95b2 */ /* 0x0000640008000100 */
[----:B0-----:R-:W-:Y:S05]  /*7550*/  @!P4 BRA `(.L_x_6) ;  /* 0x000000000084c947 */ /* 0x001fea0003800000 */
[----:B-----5:R-:W-:Y:S02]  /*7560*/  PRMT R10, R192, 0x5410, R11 ;  /* 0x00005410c00a7816 */ /* 0x020fe4000000000b */
[----:B------:R-:W-:Y:S02]  /*7570*/  PRMT R14, R14, 0x5410, R15 ;  /* 0x000054100e0e7816 */ /* 0x000fe4000000000f */
[----:B------:R-:W-:Y:S02]  /*7580*/  PRMT R16, R16, 0x5410, R17 ;  /* 0x0000541010107816 */ /* 0x000fe40000000011 */
[----:B------:R-:W-:Y:S02]  /*7590*/  PRMT R34, R34, 0x5410, R35 ;  /* 0x0000541022227816 */ /* 0x000fe40000000023 */
[----:B------:R-:W-:Y:S02]  /*75a0*/  PRMT R4, R201, 0x5410, R206 ;  /* 0x00005410c9047816 */ /* 0x000fe400000000ce */
[----:B------:R-:W-:-:S02]  /*75b0*/  PRMT R5, R205, 0x5410, R208 ;  /* 0x00005410cd057816 */ /* 0x000fc400000000d0 */
[----:B------:R-:W-:Y:S02]  /*75c0*/  PRMT R6, R197, 0x5410, R200 ;  /* 0x00005410c5067816 */ /* 0x000fe400000000c8 */
        /* <DEDUP_REMOVED lines=24> */
[----:B------:R-:W-:-:S04]  /*7750*/  PRMT R35, R38, 0x5410, R207 ;  /* 0x0000541026237816 */ /* 0x000fc800000000cf */
[----:B------:R0:W-:Y:S03]  /*7760*/  STTM.x32 tmem[UR10+0x80], R4 ;  /* 0x00008004000079ed */ /* 0x0001e600082c000a */
.L_x_6:
[----:B------:R-:W2:Y:S01]  /*7770*/  FENCE.VIEW.ASYNC.T ;  /* 0x00000000000073c6 */ /* 0x000ea20000000200 */
[----:B------:R-:W-:Y:S02]  /*7780*/  LOP3.LUT R155, R155, R154, RZ, 0x3c, !PT ;  /* 0x0000009a9b9b7212 */ /* 0x000fe400078e3cff */
[----:B------:R-:W-:Y:S02]  /*7790*/  LOP3.LUT R75, R75, R74, RZ, 0x3c, !PT ;  /* 0x0000004a4b4b7212 */ /* 0x000fe400078e3cff */
[----:B-----5:R-:W-:Y:S01]  /*77a0*/  PRMT R190, RZ, 0x7610, R190 ;  /* 0x00007610ffbe7816 */ /* 0x020fe200000000be */
[----:B-12---:R-:W-:Y:S01]  /*77b0*/  BAR.SYNC.DEFER_BLOCKING 0x0 ;  /* 0x0000000000007b1d */ /* 0x006fe20000010000 */
[----:B------:R-:W-:Y:S02]  /*77c0*/  LOP3.LUT R154, R155, R154, RZ, 0x3c, !PT ;  /* 0x0000009a9b9a7212 */ /* 0x000fe400078e3cff */
[----:B------:R-:W-:Y:S02]  /*77d0*/  LOP3.LUT R74, R75, R74, RZ, 0x3c, !PT ;  /* 0x0000004a4b4a7212 */ /* 0x000fe400078e3cff */
[----:B------:R-:W-:-:S02]  /*77e0*/  PRMT R191, RZ, 0x7610, R191 ;  /* 0x00007610ffbf7816 */ /* 0x000fc400000000bf */
[----:B------:R-:W-:Y:S02]  /*77f0*/  PRMT R192, RZ, 0x7610, R192 ;  /* 0x00007610ffc07816 */ /* 0x000fe400000000c0 */
[----:B------:R-:W-:Y:S02]  /*7800*/  PRMT R193, RZ, 0x7610, R193 ;  /* 0x00007610ffc17816 */ /* 0x000fe400000000c1 */
[----:B------:R-:W-:Y:S02]  /*7810*/  PRMT R194, RZ, 0x7610, R194 ;  /* 0x00007610ffc27816 */ /* 0x000fe400000000c2 */
[----:B------:R-:W-:Y:S02]  /*7820*/  PRMT R195, RZ, 0x7610, R195 ;  /* 0x00007610ffc37816 */ /* 0x000fe400000000c3 */
[----:B------:R-:W-:Y:S02]  /*7830*/  PRMT R196, RZ, 0x7610, R196 ;  /* 0x00007610ffc47816 */ /* 0x000fe400000000c4 */
[----:B------:R-:W-:-:S02]  /*7840*/  PRMT R197, RZ, 0x7610, R197 ;  /* 0x00007610ffc57816 */ /* 0x000fc400000000c5 */
[----:B------:R-:W-:Y:S02]  /*7850*/  PRMT R198, RZ, 0x7610, R198 ;  /* 0x00007610ffc67816 */ /* 0x000fe400000000c6 */
[----:B------:R-:W-:Y:S02]  /*7860*/  PRMT R199, RZ, 0x7610, R199 ;  /* 0x00007610ffc77816 */ /* 0x000fe400000000c7 */
[----:B------:R-:W-:Y:S01]  /*7870*/  PRMT R200, RZ, 0x7610, R200 ;  /* 0x00007610ffc87816 */ /* 0x000fe200000000c8 */
[----:B------:R-:W2:Y:S01]  /*7880*/  @P5 LDG.E.U16 R190, desc[UR22][R186.64] ;  /* 0x00000016babe5981 */ /* 0x000ea2000c1e1500 */
[----:B------:R-:W-:Y:S02]  /*7890*/  PRMT R201, RZ, 0x7610, R201 ;  /* 0x00007610ffc97816 */ /* 0x000fe400000000c9 */
[----:B------:R-:W-:Y:S01]  /*78a0*/  PRMT R44, RZ, 0x7610, R44 ;  /* 0x00007610ff2c7816 */ /* 0x000fe2000000002c */
[----:B------:R-:W3:Y:S01]  /*78b0*/  @P5 LDG.E.U16 R191, desc[UR22][R178.64] ;  /* 0x00000016b2bf5981 */ /* 0x000ee2000c1e1500 */
[----:B------:R-:W-:-:S02]  /*78c0*/  PRMT R45, RZ, 0x7610, R45 ;  /* 0x00007610ff2d7816 */ /* 0x000fc4000000002d */
[----:B------:R-:W-:Y:S01]  /*78d0*/  PRMT R46, RZ, 0x7610, R46 ;  /* 0x00007610ff2e7816 */ /* 0x000fe2000000002e */
[----:B------:R-:W4:Y:S01]  /*78e0*/  @P5 LDG.E.U16 R192, desc[UR22][R170.64] ;  /* 0x00000016aac05981 */ /* 0x000f22000c1e1500 */
[----:B------:R-:W-:Y:S02]  /*78f0*/  PRMT R47, RZ, 0x7610, R47 ;  /* 0x00007610ff2f7816 */ /* 0x000fe4000000002f */
[----:B------:R-:W-:Y:S01]  /*7900*/  PRMT R48, RZ, 0x7610, R48 ;  /* 0x00007610ff307816 */ /* 0x000fe20000000030 */
[----:B------:R-:W4:Y:S01]  /*7910*/  @P5 LDG.E.U16 R193, desc[UR22][R162.64] ;  /* 0x00000016a2c15981 */ /* 0x000f22000c1e1500 */
[----:B------:R-:W-:Y:S02]  /*7920*/  LOP3.LUT R155, R155, R154, RZ, 0x3c, !PT ;  /* 0x0000009a9b9b7212 */ /* 0x000fe400078e3cff */
[----:B------:R-:W-:Y:S01]  /*7930*/  PRMT R49, RZ, 0x7610, R49 ;  /* 0x00007610ff317816 */ /* 0x000fe20000000031 */
[----:B------:R-:W4:Y:S01]  /*7940*/  @P5 LDG.E.U16 R195, desc[UR22][R146.64] ;  /* 0x0000001692c35981 */ /* 0x000f22000c1e1500 */
[----:B------:R-:W-:-:S02]  /*7950*/  LOP3.LUT R75, R75, R74, RZ, 0x3c, !PT ;  /* 0x0000004a4b4b7212 */ /* 0x000fc400078e3cff */
[----:B------:R-:W-:Y:S01]  /*7960*/  PRMT R50, RZ, 0x7610, R50 ;  /* 0x00007610ff327816 */ /* 0x000fe20000000032 */
[----:B------:R-:W4:Y:S01]  /*7970*/  @P5 LDG.E.U16 R194, desc[UR22][R154.64] ;  /* 0x000000169ac25981 */ /* 0x000f22000c1e1500 */
[----:B------:R-:W-:Y:S02]  /*7980*/  PRMT R51, RZ, 0x7610, R51 ;  /* 0x00007610ff337816 */ /* 0x000fe40000000033 */
[----:B------:R-:W-:Y:S01]  /*7990*/  PRMT R54, RZ, 0x7610, R54 ;  /* 0x00007610ff367816 */ /* 0x000fe20000000036 */
[----:B------:R-:W4:Y:S01]  /*79a0*/  @P5 LDG.E.U16 R196, desc[UR22][R138.64] ;  /* 0x000000168ac45981 */ /* 0x000f22000c1e1500 */
[----:B------:R-:W-:Y:S02]  /*79b0*/  PRMT R55, RZ, 0x7610, R55 ;  /* 0x00007610ff377816 */ /* 0x000fe40000000037 */
[----:B------:R-:W-:Y:S01]  /*79c0*/  PRMT R56, RZ, 0x7610, R56 ;  /* 0x00007610ff387816 */ /* 0x000fe20000000038 */
[----:B------:R-:W4:Y:S01]  /*79d0*/  @P5 LDG.E.U16 R197, desc[UR22][R130.64] ;  /* 0x0000001682c55981 */ /* 0x000f22000c1e1500 */
[----:B------:R-:W-:-:S02]  /*79e0*/  PRMT R57, RZ, 0x7610, R57 ;  /* 0x00007610ff397816 */ /* 0x000fc40000000039 */
[----:B------:R-:W-:Y:S01]  /*79f0*/  LOP3.LUT R73, R73, R72, RZ, 0x3c, !PT ;  /* 0x0000004849497212 */ /* 0x000fe200078e3cff */
[----:B------:R-:W4:Y:S01]  /*7a00*/  @P5 LDG.E.U16 R198, desc[UR22][R122.64] ;  /* 0x000000167ac65981 */ /* 0x000f22000c1e1500 */
[----:B------:R-:W-:Y:S02]  /*7a10*/  PRMT R62, RZ, 0x7610, R62 ;  /* 0x00007610ff3e7816 */ /* 0x000fe4000000003e */
[----:B------:R-:W-:Y:S01]  /*7a20*/  LOP3.LUT R67, R67, R66, RZ, 0x3c, !PT ;  /* 0x0000004243437212 */ /* 0x000fe200078e3cff */
[----:B------:R-:W4:Y:S01]  /*7a30*/  @P5 LDG.E.U16 R199, desc[UR22][R114.64] ;  /* 0x0000001672c75981 */ /* 0x000f22000c1e1500 */
[----:B------:R-:W-:Y:S02]  /*7a40*/  PRMT R63, RZ, 0x7610, R63 ;  /* 0x00007610ff3f7816 */ /* 0x000fe4000000003f */
[----:B------:R-:W-:Y:S01]  /*7a50*/  PRMT R188, RZ, 0x7610, R188 ;  /* 0x00007610ffbc7816 */ /* 0x000fe200000000bc */
[----:B------:R-:W4:Y:S01]  /*7a60*/  @P5 LDG.E.U16 R200, desc[UR22][R106.64] ;  /* 0x000000166ac85981 */ /* 0x000f22000c1e1500 */
[----:B------:R-:W-:-:S02]  /*7a70*/  PRMT R189, RZ, 0x7610, R189 ;  /* 0x00007610ffbd7816 */ /* 0x000fc400000000bd */
[----:B0-----:R-:W-:Y:S01]  /*7a80*/  PRMT R26, RZ, 0x7610, R26 ;  /* 0x00007610ff1a7816 */ /* 0x001fe2000000001a */
[----:B------:R-:W4:Y:S01]  /*7a90*/  @P5 LDG.E.U16 R201, desc[UR22][R98.64] ;  /* 0x0000001662c95981 */ /* 0x000f22000c1e1500 */
[----:B------:R-:W-:Y:S02]  /*7aa0*/  LOP3.LUT R72, R73, R72, RZ, 0x3c, !PT ;  /* 0x0000004849487212 */ /* 0x000fe400078e3cff */
[----:B------:R-:W-:Y:S01]  /*7ab0*/  LOP3.LUT R159, R159, R158, RZ, 0x3c, !PT ;  /* 0x0000009e9f9f7212 */ /* 0x000fe200078e3cff */
[----:B------:R-:W4:Y:S01]  /*7ac0*/  @P5 LDG.E.U16 R44, desc[UR22][R90.64] ;  /* 0x000000165a2c5981 */ /* 0x000f22000c1e1500 */
[----:B------:R-:W-:Y:S02]  /*7ad0*/  PRMT R27, RZ, 0x7610, R27 ;  /* 0x00007610ff1b7816 */ /* 0x000fe4000000001b */
[----:B------:R-:W-:Y:S01]  /*7ae0*/  PRMT R28, RZ, 0x7610, R28 ;  /* 0x00007610ff1c7816 */ /* 0x000fe2000000001c */
[----:B------:R-:W4:Y:S01]  /*7af0*/  @P5 LDG.E.U16 R45, desc[UR22][R82.64] ;  /* 0x00000016522d5981 */ /* 0x000f22000c1e1500 */
[----:B------:R-:W-:-:S02]  /*7b00*/  PRMT R29, RZ, 0x7610, R29 ;  /* 0x00007610ff1d7816 */ /* 0x000fc4000000001d */
        /* <DEDUP_REMOVED lines=12> */
[----:B------:R-:W-:Y:S01]  /*7bd0*/  LOP3.LUT R71, R71, R70, RZ, 0x3c, !PT ;  /* 0x0000004647477212 */ /* 0x000fe200078e3cff */
[----:B------:R-:W4:Y:S01]  /*7be0*/  @P5 LDG.E.U16 R50, desc[UR22][R168.64] ;  /* 0x00000016a8325981 */ /* 0x000f22000c1e1500 */
[----:B------:R-:W-:Y:S02]  /*7bf0*/  LOP3.LUT R66, R67, R66, RZ, 0x3c, !PT ;  /* 0x0000004243427212 */ /* 0x000fe400078e3cff */
[----:B------:R-:W-:Y:S01]  /*7c00*/  PRMT R40, RZ, 0x7610, R40 ;  /* 0x00007610ff287816 */ /* 0x000fe20000000028 */
[----:B------:R-:W4:Y:S01]  /*7c10*/  @P5 LDG.E.U16 R51, desc[UR22][R160.64] ;  /* 0x00000016a0335981 */ /* 0x000f22000c1e1500 */
[----:B------:R-:W-:-:S02]  /*7c20*/  LOP3.LUT R73, R73, R72, RZ, 0x3c, !PT ;  /* 0x0000004849497212 */ /* 0x000fc400078e3cff */
[----:B------:R-:W-:Y:S01]  /*7c30*/  PRMT R41, RZ, 0x7610, R41 ;  /* 0x00007610ff297816 */ /* 0x000fe20000000029 */
[----:B------:R-:W4:Y:S01]  /*7c40*/  @P5 LDG.E.U16 R54, desc[UR22][R152.64] ;  /* 0x0000001698365981 */ /* 0x000f22000c1e1500 */
[----:B------:R-:W-:Y:S02]  /*7c50*/  LOP3.LUT R158, R159, R158, RZ, 0x3c, !PT ;  /* 0x0000009e9f9e7212 */ /* 0x000fe400078e3cff */
[----:B------:R-:W-:Y:S01]  /*7c60*/  LOP3.LUT R157, R157, R156, RZ, 0x3c, !PT ;  /* 0x0000009c9d9d7212 */ /* 0x000fe200078e3cff */
[----:B------:R-:W4:Y:S01]  /*7c70*/  @P5 LDG.E.U16 R55, desc[UR22][R144.64] ;  /* 0x0000001690375981 */ /* 0x000f22000c1e1500 */
[----:B------:R-:W-:Y:S02]  /*7c80*/  LOP3.LUT R77, R77, R76, RZ, 0x3c, !PT ;  /* 0x0000004c4d4d7212 */ /* 0x000fe400078e3cff */
[----:B------:R-:W-:Y:S01]  /*7c90*/  LOP3.LUT R61, R61, R60, RZ, 0x3c, !PT ;  /* 0x0000003c3d3d7212 */ /* 0x000fe200078e3cff */
[----:B------:R-:W4:Y:S01]  /*7ca0*/  @P5 LDG.E.U16 R56, desc[UR22][R136.64] ;  /* 0x0000001688385981 */ /* 0x000f22000c1e1500 */
[----:B------:R-:W-:-:S02]  /*7cb0*/  LOP3.LUT R67, R67, R66, RZ, 0x3c, !PT ;  /* 0x0000004243437212 */ /* 0x000fc400078e3cff */
[----:B------:R-:W-:Y:S01]  /*7cc0*/  LOP3.LUT R59, R59, R58, RZ, 0x3c, !PT ;  /* 0x0000003a3b3b7212 */ /* 0x000fe200078e3cff */
[----:B------:R-:W4:Y:S01]  /*7cd0*/  @P5 LDG.E.U16 R57, desc[UR22][R128.64] ;  /* 0x0000001680395981 */ /* 0x000f22000c1e1500 */
[----:B------:R-:W-:Y:S02]  /*7ce0*/  LOP3.LUT R159, R159, R158, RZ, 0x3c, !PT ;  /* 0x0000009e9f9f7212 */ /* 0x000fe400078e3cff */
[----:B------:R-:W-:Y:S01]  /*7cf0*/  PRMT R42, RZ, 0x7610, R42 ;  /* 0x00007610ff2a7816 */ /* 0x000fe2000000002a */
[----:B------:R-:W4:Y:S01]  /*7d00*/  @P5 LDG.E.U16 R62, desc[UR22][R120.64] ;  /* 0x00000016783e5981 */ /* 0x000f22000c1e1500 */
[----:B------:R-:W-:Y:S02]  /*7d10*/  PRMT R43, RZ, 0x7610, R43 ;  /* 0x00007610ff2b7816 */ /* 0x000fe4000000002b */
[----:B------:R-:W-:Y:S01]  /*7d20*/  PRMT R6, RZ, 0x7610, R6 ;  /* 0x00007610ff067816 */ /* 0x000fe20000000006 */
[----:B------:R-:W4:Y:S01]  /*7d30*/  @P5 LDG.E.U16 R63, desc[UR22][R112.64] ;  /* 0x00000016703f5981 */ /* 0x000f22000c1e1500 */
[----:B------:R-:W-:-:S02]  /*7d40*/  LOP3.LUT R70, R71, R70, RZ, 0x3c, !PT ;  /* 0x0000004647467212 */ /* 0x000fc400078e3cff */
[----:B------:R-:W-:Y:S01]  /*7d50*/  PRMT R7, RZ, 0x7610, R7 ;  /* 0x00007610ff077816 */ /* 0x000fe20000000007 */
[----:B------:R-:W4:Y:S01]  /*7d60*/  @P5 LDG.E.U16 R188, desc[UR22][R104.64] ;  /* 0x0000001668bc5981 */ /* 0x000f22000c1e1500 */
[----:B------:R-:W-:Y:S02]  /*7d70*/  LOP3.LUT R156, R157, R156, RZ, 0x3c, !PT ;  /* 0x0000009c9d9c7212 */ /* 0x000fe400078e3cff */
[----:B------:R-:W-:Y:S01]  /*7d80*/  PRMT R8, RZ, 0x7610, R8 ;  /* 0x00007610ff087816 */ /* 0x000fe20000000008 */
[----:B------:R-:W4:Y:S01]  /*7d90*/  @P5 LDG.E.U16 R189, desc[UR22][R96.64] ;  /* 0x0000001660bd5981 */ /* 0x000f22000c1e1500 */
[----:B------:R-:W-:Y:S02]  /*7da0*/  LOP3.LUT R76, R77, R76, RZ, 0x3c, !PT ;  /* 0x0000004c4d4c7212 */ /* 0x000fe400078e3cff */
        /* <DEDUP_REMOVED lines=30> */
[----:B------:R-:W-:Y:S01]  /*7f90*/  SHF.R.S32.HI R4, RZ, 0x1f, R3 ;  /* 0x0000001fff047819 */ /* 0x000fe20000011403 */
[----:B------:R-:W4:Y:S01]  /*7fa0*/  @P5 LDG.E.U16 R38, desc[UR22][R134.64] ;  /* 0x0000001686265981 */ /* 0x000f22000c1e1500 */
[----:B------:R-:W-:Y:S02]  /*7fb0*/  LOP3.LUT R157, R157, R156, RZ, 0x3c, !PT ;  /* 0x0000009c9d9d7212 */ /* 0x000fe400078e3cff */
[----:B------:R-:W-:Y:S01]  /*7fc0*/  SHF.R.S32.HI R5, RZ, 0x6, R202 ;  /* 0x00000006ff057819 */ /* 0x000fe200000114ca */
[----:B------:R-:W4:Y:S01]  /*7fd0*/  @P5 LDG.E.U16 R39, desc[UR22][R126.64] ;  /* 0x000000167e275981 */ /* 0x000f22000c1e1500 */
[----:B------:R-:W-:Y:S01]  /*7fe0*/  LOP3.LUT R77, R77, R76, RZ, 0x3c, !PT ;  /* 0x0000004c4d4d7212 */ /* 0x000fe200078e3cff */
[----:B------:R-:W-:Y:S01]  /*7ff0*/  IMAD.SHL.U32 R204, R52, 0x40, RZ ;  /* 0x0000004034cc7824 */ /* 0x000fe200078e00ff */
[----:B------:R-:W0:Y:S01]  /*8000*/  LDCU UR5, c[0x0][0x3a0] ;  /* 0x00007400ff0577ac */ /* 0x000e220008000800 */
[----:B------:R-:W4:Y:S01]  /*8010*/  @P5 LDG.E.U16 R40, desc[UR22][R118.64] ;  /* 0x0000001676285981 */ /* 0x000f22000c1e1500 */
[----:B------:R-:W-:-:S03]  /*8020*/  LOP3.LUT R61, R61, R60, RZ, 0x3c, !PT ;  /* 0x0000003c3d3d7212 */ /* 0x000fc600078e3cff */
[----:B------:R-:W4:Y:S01]  /*8030*/  @P5 LDG.E.U16 R41, desc[UR22][R110.64] ;  /* 0x000000166e295981 */ /* 0x000f22000c1e1500 */
[----:B------:R-:W-:-:S03]  /*8040*/  LOP3.LUT R59, R59, R58, RZ, 0x3c, !PT ;  /* 0x0000003a3b3b7212 */ /* 0x000fc600078e3cff */
[----:B------:R-:W4:Y:S04]  /*8050*/  @P5 LDG.E.U16 R42, desc[UR22][R102.64] ;  /* 0x00000016662a5981 */ /* 0x000f28000c1e1500 */
        /* <DEDUP_REMOVED lines=20> */
[----:B------:R-:W4:Y:S01]  /*81a0*/  @P5 LDG.E.U16 R25, desc[UR22][R58.64] ;  /* 0x000000163a195981 */ /* 0x000f22000c1e1500 */
[----:B------:R-:W-:-:S02]  /*81b0*/  SHF.L.U64.HI R37, R3, 0x1, R4 ;  /* 0x0000000103257819 */ /* 0x000fc40000010204 */
[----:B------:R-:W-:Y:S01]  /*81c0*/  SGXT R4, R5, 0x1 ;  /* 0x000000010504781a */ /* 0x000fe20000000200 */
[----:B------:R-:W-:-:S03]  /*81d0*/  IMAD.SHL.U32 R3, R202, 0x2, RZ ;  /* 0x00000002ca037824 */ /* 0x000fc600078e00ff */
[----:B------:R-:W-:Y:S01]  /*81e0*/  LOP3.LUT R4, R4, 0x90, RZ, 0xc0, !PT ;  /* 0x0000009004047812 */ /* 0x000fe200078ec0ff */
[----:B------:R1:W-:Y:S03]  /*81f0*/  STL [R1+0x60], R204 ;  /* 0x000060cc01007387 */ /* 0x0003e60000100800 */
[----:B------:R-:W-:Y:S01]  /*8200*/  LOP3.LUT R3, R4, 0x7e, R3, 0x78, !PT ;  /* 0x0000007e04037812 */ /* 0x000fe200078e7803 */
[----:B------:R-:W-:-:S03]  /*8210*/  IMAD.WIDE R36, R204, 0x2, R36 ;  /* 0x00000002cc247825 */ /* 0x000fc600078e0224 */
[C---:B-1----:R-:W-:Y:S02]  /*8220*/  LOP3.LUT R204, R3.reuse, 0x20, RZ, 0x3c, !PT ;  /* 0x0000002003cc7812 */ /* 0x042fe400078e3cff */
[----:B------:R-:W-:Y:S01]  /*8230*/  LOP3.LUT R202, R3, 0x40, RZ, 0x3c, !PT ;  /* 0x0000004003ca7812 */ /* 0x000fe200078e3cff */
[----:B--2---:R-:W-:Y:S04]  /*8240*/  STS.U16 [R3+UR9], R190 ;  /* 0x000000be03007988 */ /* 0x004fe80008000409 */
[----:B---3--:R-:W-:Y:S04]  /*8250*/  STS.U16 [R3+UR9+0x400], R191 ;  /* 0x000400bf03007988 */ /* 0x008fe80008000409 */
[----:B----4-:R-:W-:Y:S04]  /*8260*/  STS.U16 [R3+UR9+0x800], R192 ;  /* 0x000800c003007988 */ /* 0x010fe80008000409 */
[----:B------:R-:W-:Y:S04]  /*8270*/  STS.U16 [R3+UR9+0xc00], R193 ;  /* 0x000c00c103007988 */ /* 0x000fe80008000409 */
        /* <DEDUP_REMOVED lines=34> */
[----:B------:R-:W-:Y:S01]  /*84a0*/  STS.U16 [R202+UR9+0x1a00], R38 ;  /* 0x001a0026ca007988 */ /* 0x000fe20008000409 */
[----:B------:R-:W-:-:S03]  /*84b0*/  IADD3 R4, P1, PT, R36, UR12, RZ ;  /* 0x0000000c24047c10 */ /* 0x000fc6000ff3e0ff */
[----:B------:R-:W-:Y:S01]  /*84c0*/  STS.U16 [R202+UR9+0x1e00], R39 ;  /* 0x001e0027ca007988 */ /* 0x000fe20008000409 */
[----:B------:R-:W-:-:S03]  /*84d0*/  LOP3.LUT R36, R3, 0x60, RZ, 0x3c, !PT ;  /* 0x0000006003247812 */ /* 0x000fc600078e3cff */
[----:B------:R-:W-:Y:S04]  /*84e0*/  STS.U16 [R202+UR9+0x2200], R40 ;  /* 0x00220028ca007988 */ /* 0x000fe80008000409 */
[----:B------:R-:W-:Y:S01]  /*84f0*/  STS.U16 [R202+UR9+0x2600], R41 ;  /* 0x00260029ca007988 */ /* 0x000fe20008000409 */
[----:B0-----:R-:W-:-:S03]  /*8500*/  UIADD3 UR12, UPT, UPT, UR5, 0x3f, URZ ;  /* 0x0000003f050c7890 */ /* 0x001fc6000fffe0ff */
[----:B------:R-:W-:Y:S04]  /*8510*/  STS.U16 [R202+UR9+0x2a00], R42 ;  /* 0x002a002aca007988 */ /* 0x000fe80008000409 */
[----:B------:R-:W-:Y:S04]  /*8520*/  STS.U16 [R202+UR9+0x2e00], R43 ;  /* 0x002e002bca007988 */ /* 0x000fe80008000409 */
[----:B------:R-:W-:Y:S04]  /*8530*/  STS.U16 [R202+UR9+0x3200], R6 ;  /* 0x00320006ca007988 */ /* 0x000fe80008000409 */
[----:B------:R0:W-:Y:S01]  /*8540*/  STS.U16 [R202+UR9+0x3600], R7 ;  /* 0x00360007ca007988 */ /* 0x0001e20008000409 */
[----:B------:R-:W-:-:S03]  /*8550*/  USHF.R.S32.HI UR7, URZ, 0x1f, UR12 ;  /* 0x0000001fff077899 */ /* 0x000fc6000801140c */
[----:B------:R-:W-:Y:S04]  /*8560*/  STS.U16 [R202+UR9+0x3a00], R8 ;  /* 0x003a0008ca007988 */ /* 0x000fe80008000409 */
[----:B------:R-:W-:Y:S01]  /*8570*/  STS.U16 [R202+UR9+0x3e00], R9 ;  /* 0x003e0009ca007988 */ /* 0x000fe20008000409 */
[----:B0-----:R-:W-:-:S03]  /*8580*/  SHF.R.S32.HI R7, RZ, 0x1f, R52 ;  /* 0x0000001fff077819 */ /* 0x001fc60000011434 */
[----:B------:R-:W-:Y:S04]  /*8590*/  STS.U16 [R36+UR9+0x300], R10 ;  /* 0x0003000a24007988 */ /* 0x000fe80008000409 */
[----:B------:R-:W-:Y:S01]  /*85a0*/  STS.U16 [R36+UR9+0x700], R11 ;  /* 0x0007000b24007988 */ /* 0x000fe20008000409 */
[----:B------:R-:W-:-:S03]  /*85b0*/  SHF.L.U64.HI R6, R52, 0x1, R7 ;  /* 0x0000000134067819 */ /* 0x000fc60000010207 */
        /* <DEDUP_REMOVED lines=13> */
[----:B------:R0:W-:Y:S01]  /*8690*/  STS.U16 [R36+UR9+0x3f00], R25 ;  /* 0x003f001924007988 */ /* 0x0001e20008000409 */
[----:B------:R1:W-:Y:S06]  /*86a0*/  MEMBAR.ALL.CTA ;  /* 0x0000000000007992 */ /* 0x0003ec0000008000 */
[----:B-1----:R-:W1:Y:S01]  /*86b0*/  FENCE.VIEW.ASYNC.S ;  /* 0x00000000000073c6 */ /* 0x002e620000000000 */
[----:B------:R-:W-:Y:S01]  /*86c0*/  ULEA.HI UR7, UR7, UR12, URZ, 0x6 ;  /* 0x0000000c07077291 */ /* 0x000fe2000f8f30ff */
[----:B------:R-:W-:Y:S01]  /*86d0*/  ISETP.NE.U32.AND P0, PT, R203, RZ, PT ;  /* 0x000000ffcb00720c */ /* 0x000fe20003f05070 */
[----:B------:R-:W-:Y:S01]  /*86e0*/  UIADD3 UR5, UPT, UPT, UR9, 0x4000, URZ ;  /* 0x0000400009057890 */ /* 0x000fe2000fffe0ff */
[----:B------:R2:W-:Y:S01]  /*86f0*/  STL [R1+0x64], R6 ;  /* 0x0000640601007387 */ /* 0x0005e20000100800 */
[----:B------:R-:W-:Y:S01]  /*8700*/  USHF.R.S32.HI UR7, URZ, 0x6, UR7 ;  /* 0x00000006ff077899 */ /* 0x000fe20008011407 */
[----:B------:R-:W-:Y:S01]  /*8710*/  IADD3.X R5, PT, PT, R37, UR13, RZ, P1, !PT ;  /* 0x0000000d25057c10 */ /* 0x000fe20008ffe4ff */
[----:B------:R-:W-:Y:S01]  /*8720*/  USHF.R.U32.HI UR5, URZ, 0x4, UR5 ;  /* 0x00000004ff057899 */ /* 0x000fe20008011605 */
[----:B------:R-:W-:Y:S01]  /*8730*/  ISETP.LT.OR P1, PT, R213, 0x40, P0 ;  /* 0x00000040d500780c */ /* 0x000fe20000721670 */
[----:B------:R-:W-:-:S02]  /*8740*/  UISETP.LT.AND UP1, UPT, UR7, 0x1, UPT ;  /* 0x000000010700788c */ /* 0x000fc4000bf21270 */
[----:B------:R-:W-:Y:S02]  /*8750*/  USGXT.U32 UR19, UR5, 0xe ;  /* 0x0000000e0513789a */ /* 0x000fe40008000000 */
[----:B------:R-:W-:Y:S02]  /*8760*/  USEL UR5, UR7, 0x1, !UP1 ;  /* 0x0000000107057887 */ /* 0x000fe4000c800000 */
[----:B------:R-:W-:Y:S01]  /*8770*/  UIADD3 UR14, UP1, UPT, UR19, 0x2, URZ ;  /* 0x00000002130e7890 */ /* 0x000fe2000ff3e0ff */
[----:B------:R-:W-:Y:S01]  /*8780*/  IMAD.MOV.U32 R204, RZ, RZ, R226 ;  /* 0x000000ffffcc7224 */ /* 0x000fe200078e00e2 */
[----:B------:R-:W-:Y:S01]  /*8790*/  UIADD3 UR7, UPT, UPT, UR5, -0x1, URZ ;  /* 0xffffffff05077890 */ /* 0x000fe2000fffe0ff */
[----:B------:R-:W-:Y:S01]  /*87a0*/  IMAD.MOV.U32 R205, RZ, RZ, R225 ;  /* 0x000000ffffcd7224 */ /* 0x000fe200078e00e1 */
[----:B------:R-:W-:Y:S01]  /*87b0*/  UMOV UR4, URZ ;  /* 0x000000ff00047c82 */ /* 0x000fe20008000000 */
[----:B------:R-:W-:Y:S02]  /*87c0*/  IMAD.MOV.U32 R207, RZ, RZ, R224 ;  /* 0x000000ffffcf7224 */ /* 0x000fe400078e00e0 */
[----:B------:R-:W-:-:S02]  /*87d0*/  IMAD.MOV.U32 R208, RZ, RZ, R221 ;  /* 0x000000ffffd07224 */ /* 0x000fc400078e00dd */
[----:B------:R-:W-:Y:S01]  /*87e0*/  IMAD.MOV.U32 R210, RZ, RZ, R218 ;  /* 0x000000ffffd27224 */ /* 0x000fe200078e00da */
[----:B------:R-:W-:Y:S01]  /*87f0*/  UIADD3.X UR15, UPT, UPT, UR4, 0x40004040, URZ, UP1, !UPT ;  /* 0x40004040040f7890 */ /* 0x000fe20008ffe4ff */
[----:B------:R-:W-:Y:S02]  /*8800*/  IMAD.MOV.U32 R211, RZ, RZ, R215 ;  /* 0x000000ffffd37224 */ /* 0x000fe400078e00d7 */
[C---:B------:R-:W-:Y:S02]  /*8810*/  IMAD R252, R52.reuse, 0xf, RZ ;  /* 0x0000000f34fc7824 */ /* 0x040fe400078e02ff */
[C---:B------:R-:W-:Y:S02]  /*8820*/  IMAD.SHL.U32 R251, R52.reuse, 0x10, RZ ;  /* 0x0000001034fb7824 */ /* 0x040fe400078e00ff */
[C---:B------:R-:W-:Y:S02]  /*8830*/  IMAD R250, R52.reuse, 0x11, RZ ;  /* 0x0000001134fa7824 */ /* 0x040fe400078e02ff */
[----:B------:R-:W-:-:S02]  /*8840*/  IMAD R249, R52, 0x12, RZ ;  /* 0x0000001234f97824 */ /* 0x000fc400078e02ff */
[C---:B------:R-:W-:Y:S02]  /*8850*/  IMAD R248, R52.reuse, 0x13, RZ ;  /* 0x0000001334f87824 */ /* 0x040fe400078e02ff */
[C---:B------:R-:W-:Y:S02]  /*8860*/  IMAD R247, R52.reuse, 0x14, RZ ;  /* 0x0000001434f77824 */ /* 0x040fe400078e02ff */
[C---:B------:R-:W-:Y:S02]  /*8870*/  IMAD R246, R52.reuse, 0x15, RZ ;  /* 0x0000001534f67824 */ /* 0x040fe400078e02ff */
[C---:B------:R-:W-:Y:S02]  /*8880*/  IMAD R245, R52.reuse, 0x16, RZ ;  /* 0x0000001634f57824 */ /* 0x040fe400078e02ff */
        /* <DEDUP_REMOVED lines=9> */
[C---:B------:R-:W-:Y:S02]  /*8920*/  IMAD.SHL.U32 R235, R52.reuse, 0x20, RZ ;  /* 0x0000002034eb7824 */ /* 0x040fe400078e00ff */
        /* <DEDUP_REMOVED lines=12> */
[C---:B------:R-:W-:Y:S01]  /*89f0*/  IMAD R218, R52.reuse, 0x2d, RZ ;  /* 0x0000002d34da7824 */ /* 0x040fe200078e02ff */
[----:B------:R-:W-:Y:S01]  /*8a00*/  UMOV UR6, URZ ;  /* 0x000000ff00067c82 */ /* 0x000fe20008000000 */
[----:B------:R-:W-:Y:S02]  /*8a10*/  UISETP.NE.U32.AND UP1, UPT, UR7, URZ, UPT ;  /* 0x000000ff0700728c */ /* 0x000fe4000bf25070 */
[----:B------:R-:W-:Y:S01]  /*8a20*/  UIADD3 UR18, UPT, UPT, UR8, 0x80, URZ ;  /* 0x0000008008127890 */ /* 0x000fe2000fffe0ff */
[----:B------:R-:W-:Y:S01]  /*8a30*/  IMAD.SHL.U32 R37, R53, 0x40, RZ ;  /* 0x0000004035257824 */ /* 0x000fe200078e00ff */
[----:B------:R-:W-:Y:S01]  /*8a40*/  SHF.R.S32.HI R198, RZ, 0x1f, R0 ;  /* 0x0000001fffc67819 */ /* 0x000fe20000011400 */
[C---:B------:R-:W-:Y:S01]  /*8a50*/  IMAD R215, R52.reuse, 0x2e, RZ ;  /* 0x0000002e34d77824 */ /* 0x040fe200078e02ff */
        /* <DEDUP_REMOVED lines=33> */
[----:B------:R-:W-:Y:S01]  /*8c70*/  IMAD R51, R52, 0x3f, RZ ;  /* 0x0000003f34337824 */ /* 0x000fe200078e02ff */
[----:B------:R-:W-:-:S02]  /*8c80*/  SHF.R.S32.HI R52, RZ, 0x1f, R247 ;  /* 0x0000001fff347819 */ /* 0x000fc400000114f7 */
[----:B------:R-:W-:Y:S02]  /*8c90*/  SHF.R.S32.HI R35, RZ, 0x1f, R246 ;  /* 0x0000001fff237819 */ /* 0x000fe400000114f6 */
[----:B------:R-:W-:Y:S02]  /*8ca0*/  SHF.R.S32.HI R34, RZ, 0x1f, R245 ;  /* 0x0000001fff227819 */ /* 0x000fe400000114f5 */
[----:B------:R-:W-:Y:S02]  /*8cb0*/  SHF.R.S32.HI R33, RZ, 0x1f, R244 ;  /* 0x0000001fff217819 */ /* 0x000fe400000114f4 */
[----:B------:R-:W-:Y:S02]  /*8cc0*/  SHF.R.S32.HI R32, RZ, 0x1f, R243 ;  /* 0x0000001fff207819 */ /* 0x000fe400000114f3 */
[----:B------:R-:W-:Y:S02]  /*8cd0*/  SHF.R.S32.HI R31, RZ, 0x1f, R242 ;  /* 0x0000001fff1f7819 */ /* 0x000fe400000114f2 */
[----:B------:R-:W-:-:S02]  /*8ce0*/  SHF.R.S32.HI R30, RZ, 0x1f, R241 ;  /* 0x0000001fff1e7819 */ /* 0x000fc400000114f1 */
[----:B------:R-:W-:Y:S02]  /*8cf0*/  SHF.R.S32.HI R29, RZ, 0x1f, R240 ;  /* 0x0000001fff1d7819 */ /* 0x000fe400000114f0 */
[----:B------:R-:W-:Y:S02]  /*8d00*/  SHF.R.S32.HI R28, RZ, 0x1f, R239 ;  /* 0x0000001fff1c7819 */ /* 0x000fe400000114ef */
[----:B------:R-:W-:Y:S02]  /*8d10*/  SHF.R.S32.HI R27, RZ, 0x1f, R238 ;  /* 0x0000001fff1b7819 */ /* 0x000fe400000114ee */
[----:B------:R-:W-:Y:S02]  /*8d20*/  SHF.R.S32.HI R26, RZ, 0x1f, R237 ;  /* 0x0000001fff1a7819 */ /* 0x000fe400000114ed */
[----:B0-----:R-:W-:Y:S02]  /*8d30*/  SHF.R.S32.HI R25, RZ, 0x1f, R236 ;  /* 0x0000001fff197819 */ /* 0x001fe400000114ec */
        /* <DEDUP_REMOVED lines=11> */
[----:B------:R-:W-:Y:S02]  /*8df0*/  SHF.R.S32.HI R13, RZ, 0x1f, R224 ;  /* 0x0000001fff0d7819 */ /* 0x000fe400000114e0 */
[----:B------:R-:W-:-:S02]  /*8e00*/  SHF.R.S32.HI R12, RZ, 0x1f, R221 ;  /* 0x0000001fff0c7819 */ /* 0x000fc400000114dd */
[----:B------:R-:W-:Y:S01]  /*8e10*/  SHF.R.S32.HI R11, RZ, 0x1f, R218 ;  /* 0x0000001fff0b7819 */ /* 0x000fe200000114da */
[----:B-1----:R-:W-:Y:S06]  /*8e20*/  BAR.SYNC.DEFER_BLOCKING 0x0 ;  /* 0x0000000000007b1d */ /* 0x002fec0000010000 */
[----:B--2---:R-:W-:Y:S05]  /*8e30*/  @P1 BRA `(.L_x_7) ;  /* 0x0000000000701947 */ /* 0x004fea0003800000 */
[----:B------:R-:W-:Y:S01]  /*8e40*/  USHF.R.U32.HI UR12, URZ, 0x4, UR9 ;  /* 0x00000004ff0c7899 */ /* 0x000fe20008011609 */
[----:B------:R-:W-:Y:S01]  /*8e50*/  UMOV UR4, URZ ;  /* 0x000000ff00047c82 */ /* 0x000fe20008000000 */
[----:B------:R-:W-:Y:S02]  /*8e60*/  UIADD3 UR16, UPT, UPT, UR8, 0x88, URZ ;  /* 0x0000008808107890 */ /* 0x000fe4000fffe0ff */
[----:B------:R-:W-:Y:S02]  /*8e70*/  USGXT.U32 UR12, UR12, 0xe ;  /* 0x0000000e0c0c789a */ /* 0x000fe40008000000 */
[----:B------:R-:W-:Y:S02]  /*8e80*/  UIADD3 UR17, UPT, UPT, UR8, 0x90, URZ ;  /* 0x0000009008117890 */ /* 0x000fe4000fffe0ff */
[----:B------:R-:W-:Y:S02]  /*8e90*/  UIADD3 UR28, UP2, UPT, UR12, 0x2, URZ ;  /* 0x000000020c1c7890 */ /* 0x000fe4000ff5e0ff */
[----:B------:R-:W-:-:S02]  /*8ea0*/  UIADD3 UR26, UPT, UPT, UR8, 0x98, URZ ;  /* 0x00000098081a7890 */ /* 0x000fc4000fffe0ff */
[----:B------:R-:W-:Y:S01]  /*8eb0*/  UIADD3.X UR29, UPT, UPT, UR4, 0x40004040, URZ, UP2, !UPT ;  /* 0x40004040041d7890 */ /* 0x000fe200097fe4ff */
[----:B------:R-:W-:Y:S01]  /*8ec0*/  UMOV UR30, 0x0 ;  /* 0x00000000001e7882 */ /* 0x000fe20000000000 */
[----:B------:R-:W-:Y:S02]  /*8ed0*/  UMOV UR31, 0x8200010 ;  /* 0x08200010001f7882 */ /* 0x000fe40000000000 */
[----:B------:R-:W-:Y:S02]  /*8ee0*/  UIADD3.64 UR20, UPT, UPT, UR28, 0x2, URZ ;  /* 0x000000021c147897 */ /* 0x000fe4000fffe0ff */
[----:B------:R-:W-:Y:S01]  /*8ef0*/  UIADD3.64 UR24, UPT, UPT, UR28, 0x4, URZ ;  /* 0x000000041c187897 */ /* 0x000fe2000fffe0ff */
[----:B------:R-:W-:Y:S01]  /*8f00*/  UMOV UR13, 0x40004040 ;  /* 0x40004040000d7882 */ /* 0x000fe20000000000 */
[----:B------:R-:W-:Y:S01]  /*8f10*/  UMOV UR32, 0x0 ;  /* 0x0000000000207882 */ /* 0x000fe20000000000 */
[----:B------:R-:W-:Y:S01]  /*8f20*/  UMOV UR33, 0x8200010 ;  /* 0x0820001000217882 */ /* 0x000fe20000000000 */
[----:B------:R-:W-:Y:S01]  /*8f30*/  UMOV UR34, 0x0 ;  /* 0x0000000000227882 */ /* 0x000fe20000000000 */
[----:B------:R-:W-:Y:S01]  /*8f40*/  UMOV UR35, 0x8200010 ;  /* 0x0820001000237882 */ /* 0x000fe20000000000 */
[----:B------:R-:W-:Y:S01]  /*8f50*/  UMOV UR4, UR11 ;  /* 0x0000000b00047c82 */ /* 0x000fe20008000000 */
[----:B------:R-:W-:Y:S01]  /*8f60*/  UMOV UR5, URZ ;  /* 0x000000ff00057c82 */ /* 0x000fe20008000000 */
[----:B------:R0:W-:Y:S01]  /*8f70*/  UTCHMMA tmem[UR18], gdesc[UR12], tmem[UR8], tmem[UR30], idesc[UR31], !UPT ;  /* 0x00ff1e0c120079ea */ /* 0x0001e2000f800008 */
[----:B------:R-:W-:Y:S01]  /*8f80*/  UMOV UR36, 0x0 ;  /* 0x0000000000247882 */ /* 0x000fe20000000000 */
[----:B------:R-:W-:Y:S01]  /*8f90*/  UMOV UR37, 0x8200010 ;  /* 0x0820001000257882 */ /* 0x000fe20000000000 */
[----:B------:R0:W-:Y:S01]  /*8fa0*/  UTCHMMA tmem[UR16], gdesc[UR28], tmem[UR8], tmem[UR32], idesc[UR33], UPT ;  /* 0x00ff201c100079ea */ /* 0x0001e2000b800008 */
[----:B------:R-:W-:Y:S01]  /*8fb0*/  UMOV UR4, UR4 ;  /* 0x0000000400047c82 */ /* 0x000fe20008000000 */
[----:B------:R0:W-:Y:S01]  /*8fc0*/  UTCHMMA tmem[UR17], gdesc[UR20], tmem[UR8], tmem[UR34], idesc[UR35], UPT ;  /* 0x00ff2214110079ea */ /* 0x0001e2000b800008 */
[----:B------:R0:W-:Y:S01]  /*8fd0*/  UTCHMMA tmem[UR26], gdesc[UR24], tmem[UR8], tmem[UR36], idesc[UR37], UPT ;  /* 0x00ff24181a0079ea */ /* 0x0001e2000b800008 */
[----:B------:R0:W-:Y:S01]  /*8fe0*/  UTCBAR [UR4], URZ ;  /* 0x000000ff040073e9 */ /* 0x0001e200080000ff */
[----:B------:R-:W-:Y:S01]  /*8ff0*/  NOP ;  /* 0x0000000000007918 */ /* 0x000fe20000000000 */
.L_x_7:
        /* <DEDUP_REMOVED lines=17> */
[----:B------:R-:W-:Y:S01]  /*9110*/  SHF.R.S32.HI R214, RZ, 0x1f, R51 ;  /* 0x0000001fffd67819 */ /* 0x000fe20000011433 */
[----:B------:R-:W-:Y:S06]  /*9120*/  BRA.U !UP1, `(.L_x_8) ;  /* 0x0000003509d07547 */ /* 0x000fec000b800000 */
[----:B------:R1:W-:Y:S04]  /*9130*/  STL [R1+0x7c], R36 ;  /* 0x00007c2401007387 */ /* 0x0003e80000100800 */
[----:B-1----:R-:W2:Y:S04]  /*9140*/  LDL R36, [R1+0x40] ;  /* 0x0000400001247983 */ /* 0x002ea80000100800 */
[----:B------:R1:W-:Y:S04]  /*9150*/  STL [R1+0x78], R3 ;  /* 0x0000780301007387 */ /* 0x0003e80000100800 */
[----:B-1----:R-:W3:Y:S01]  /*9160*/  LDL R3, [R1+0x3c] ;  /* 0x00003c0001037983 */ /* 0x002ee20000100800 */
[----:B------:R-:W-:-:S03]  /*9170*/  SHF.L.U64.HI R198, R0, 0x1, R198 ;  /* 0x0000000100c67819 */ /* 0x000fc600000102c6 */
[----:B------:R1:W-:Y:S04]  /*9180*/  STL [R1+0x74], R2 ;  /* 0x0000740201007387 */ /* 0x0003e80000100800 */
[----:B------:R-:W4:Y:S04]  /*9190*/  LDL R198, [R1+0x30] ;  /* 0x0000300001c67983 */ /* 0x000f280000100800 */
[----:B-1----:R-:W4:Y:S01]  /*91a0*/  LDL R2, [R1+0x38] ;  /* 0x0000380001027983 */ /* 0x002f220000100800 */
[----:B0-----:R-:W-:Y:S02]  /*91b0*/  UIADD3.64 UR24, UPT, UPT, UR14, 0x2, URZ ;  /* 0x000000020e187897 */ /* 0x001fe4000fffe0ff */
[----:B------:R-:W-:Y:S01]  /*91c0*/  UIADD3.64 UR26, UPT, UPT, UR14, 0x4, URZ ;  /* 0x000000040e1a7897 */ /* 0x000fe2000fffe0ff */
[----:B--2---:R-:W-:-:S02]  /*91d0*/  SHF.L.U64.HI R197, R36, 0x1, R197 ;  /* 0x0000000124c57819 */ /* 0x004fc400000102c5 */
[----:B------:R0:W5:Y:S04]  /*91e0*/  LDL.LU R36, [R1+0x7c] ;  /* 0x00007c0001247983 */ /* 0x0001680000300800 */
[----:B------:R1:W-:Y:S01]  /*91f0*/  STL [R1], R197 ;  /* 0x000000c501007387 */ /* 0x0003e20000100800 */
[----:B---3--:R-:W-:-:S03]  /*9200*/  SHF.L.U64.HI R196, R3, 0x1, R196 ;  /* 0x0000000103c47819 */ /* 0x008fc600000102c4 */
[----:B-1----:R-:W2:Y:S04]  /*9210*/  LDL R197, [R1+0x34] ;  /* 0x0000340001c57983 */ /* 0x002ea80000100800 */
[----:B------:R0:W5:Y:S04]  /*9220*/  LDL.LU R3, [R1+0x78] ;  /* 0x0000780001037983 */ /* 0x0001680000300800 */
[----:B------:R1:W-:Y:S04]  /*9230*/  STL [R1+0x14], R196 ;  /* 0x000014c401007387 */ /* 0x0003e80000100800 */
[----:B-1----:R-:W3:Y:S01]  /*9240*/  LDL R196, [R1+0x10] ;  /* 0x0000100001c47983 */ /* 0x002ee20000100800 */
[----:B----4-:R-:W-:-:S03]  /*9250*/  SHF.L.U64.HI R195, R2, 0x1, R195 ;  /* 0x0000000102c37819 */ /* 0x010fc600000102c3 */
[----:B------:R0:W5:Y:S04]  /*9260*/  LDL.LU R2, [R1+0x74] ;  /* 0x0000740001027983 */ /* 0x0001680000300800 */
[----:B------:R3:W-:Y:S01]  /*9270*/  STL [R1+0x18], R195 ;  /* 0x000018c301007387 */ /* 0x0007e20000100800 */
[----:B------:R-:W-:Y:S01]  /*9280*/  UMOV UR5, UR7 ;  /* 0x0000000700057c82 */ /* 0x000fe20008000000 */
[----:B------:R-:W-:Y:S01]  /*9290*/  UMOV UR20, 0x1 ;  /* 0x0000000100147882 */ /* 0x000fe20000000000 */
[----:B------:R-:W-:Y:S01]  /*92a0*/  UMOV UR4, URZ ;  /* 0x000000ff00047c82 */ /* 0x000fe20008000000 */
[----:B---3--:R-:W-:Y:S02]  /*92b0*/  SHF.L.U64.HI R195, R196, 0x1, R194 ;  /* 0x00000001c4c37819 */ /* 0x008fe400000102c2 */
[----:B--2---:R-:W-:-:S02]  /*92c0*/  SHF.L.U64.HI R194, R197, 0x1, R193 ;  /* 0x00000001c5c27819 */ /* 0x004fc400000102c1 */
[----:B------:R-:W-:Y:S02]  /*92d0*/  SHF.L.U64.HI R193, R198, 0x1, R192 ;  /* 0x00000001c6c17819 */ /* 0x000fe400000102c0 */
[----:B------:R-:W-:Y:S02]  /*92e0*/  SHF.L.U64.HI R192, R223, 0x1, R191 ;  /* 0x00000001dfc07819 */ /* 0x000fe400000102bf */
[----:B------:R-:W-:Y:S02]  /*92f0*/  SHF.L.U64.HI R191, R222, 0x1, R190 ;  /* 0x00000001debf7819 */ /* 0x000fe400000102be */
[----:B------:R-:W-:Y:S02]  /*9300*/  SHF.L.U64.HI R190, R220, 0x1, R189 ;  /* 0x00000001dcbe7819 */ /* 0x000fe400000102bd */
[----:B------:R-:W-:Y:S02]  /*9310*/  SHF.L.U64.HI R189, R219, 0x1, R188 ;  /* 0x00000001dbbd7819 */ /* 0x000fe400000102bc */
[----:B------:R-:W-:-:S02]  /*9320*/  SHF.L.U64.HI R188, R217, 0x1, R63 ;  /* 0x00000001d9bc7819 */ /* 0x000fc4000001023f */
        /* <DEDUP_REMOVED lines=11> */
[----:B------:R-:W-:Y:S01]  /*93e0*/  SHF.L.U64.HI R32, R242, 0x1, R31 ;  /* 0x00000001f2207819 */ /* 0x000fe2000001021f */
[----:B------:R0:W-:Y:S01]  /*93f0*/  STL [R1+0x1c], R195 ;  /* 0x00001cc301007387 */ /* 0x0001e20000100800 */
[----:B------:R-:W-:-:S02]  /*9400*/  SHF.L.U64.HI R31, R241, 0x1, R30 ;  /* 0x00000001f11f7819 */ /* 0x000fc4000001021e */
[----:B------:R-:W-:Y:S01]  /*9410*/  SHF.L.U64.HI R30, R240, 0x1, R29 ;  /* 0x00000001f01e7819 */ /* 0x000fe2000001021d */
[----:B------:R0:W-:Y:S01]  /*9420*/  STL [R1+0x20], R194 ;  /* 0x000020c201007387 */ /* 0x0001e20000100800 */
[----:B------:R-:W-:Y:S02]  /*9430*/  SHF.L.U64.HI R29, R239, 0x1, R28 ;  /* 0x00000001ef1d7819 */ /* 0x000fe4000001021c */
[----:B------:R-:W-:Y:S01]  /*9440*/  SHF.L.U64.HI R28, R238, 0x1, R27 ;  /* 0x00000001ee1c7819 */ /* 0x000fe2000001021b */
[----:B------:R0:W-:Y:S01]  /*9450*/  STL [R1+0x44], R193 ;  /* 0x000044c101007387 */ /* 0x0001e20000100800 */
[----:B------:R-:W-:Y:S02]  /*9460*/  SHF.L.U64.HI R27, R237, 0x1, R26 ;  /* 0x00000001ed1b7819 */ /* 0x000fe4000001021a */
[----:B------:R-:W-:Y:S01]  /*9470*/  SHF.L.U64.HI R26, R236, 0x1, R25 ;  /* 0x00000001ec1a7819 */ /* 0x000fe20000010219 */
[----:B------:R0:W-:Y:S01]  /*9480*/  STL [R1+0x48], R192 ;  /* 0x000048c001007387 */ /* 0x0001e20000100800 */
[----:B------:R-:W-:-:S03]  /*9490*/  SHF.L.U64.HI R25, R235, 0x1, R24 ;  /* 0x00000001eb197819 */ /* 0x000fc60000010218 */
        /* <DEDUP_REMOVED lines=29> */
[----:B------:R-:W-:Y:S01]  /*9670*/  SHF.L.U64.HI R6, R45, 0x1, R205 ;  /* 0x000000012d067819 */ /* 0x000fe200000102cd */
[----:B------:R-:W-:Y:S01]  /*9680*/  IMAD.MOV.U32 R52, RZ, RZ, R4 ;  /* 0x000000ffff347224 */ /* 0x000fe200078e0004 */
[----:B------:R-:W-:Y:S01]  /*9690*/  SHF.L.U64.HI R8, R46, 0x1, R207 ;  /* 0x000000012e087819 */ /* 0x000fe200000102cf */
[----:B------:R-:W-:Y:S01]  /*96a0*/  IMAD.MOV.U32 R53, RZ, RZ, R5 ;  /* 0x000000ffff357224 */ /* 0x000fe200078e0005 */
[----:B------:R-:W-:Y:S02]  /*96b0*/  SHF.L.U64.HI R7, R47, 0x1, R208 ;  /* 0x000000012f077819 */ /* 0x000fe400000102d0 */
[----:B------:R-:W-:-:S02]  /*96c0*/  SHF.L.U64.HI R6, R48, 0x1, R210 ;  /* 0x0000000130067819 */ /* 0x000fc400000102d2 */
[----:B------:R-:W-:Y:S02]  /*96d0*/  SHF.L.U64.HI R8, R49, 0x1, R211 ;  /* 0x0000000131087819 */ /* 0x000fe400000102d3 */
[----:B------:R-:W-:Y:S02]  /*96e0*/  SHF.L.U64.HI R7, R50, 0x1, R213 ;  /* 0x0000000132077819 */ /* 0x000fe400000102d5 */
[----:B0-----:R-:W-:-:S07]  /*96f0*/  SHF.L.U64.HI R6, R51, 0x1, R214 ;  /* 0x0000000133067819 */ /* 0x001fce00000102d6 */
.L_x_11:
[----:B------:R-:W2:Y:S01]  /*9700*/  LDL R9, [R1+0x64] ;  /* 0x0000640001097983 */ /* 0x000ea20000100800 */
[----:B-----5:R-:W-:Y:S02]  /*9710*/  ISETP.GT.AND P5, PT, R2, 0x1, PT ;  /* 0x000000010200780c */ /* 0x020fe40003fa4270 */
[-C--:B------:R-:W-:Y:S02]  /*9720*/  IADD3 R8, P1, PT, R0, R52.reuse, RZ ;  /* 0x0000003400087210 */ /* 0x080fe40007f3e0ff */
[----:B------:R-:W-:Y:S02]  /*9730*/  SHF.R.S32.HI R7, RZ, 0x1f, R0 ;  /* 0x0000001fff077819 */ /* 0x000fe40000011400 */
[----:B------:R-:W-:Y:S02]  /*9740*/  ISETP.GT.AND P2, PT, R2, 0x2, PT ;  /* 0x000000020200780c */ /* 0x000fe40003f44270 */
[C---:B------:R-:W-:Y:S02]  /*9750*/  LEA R6, P4, R0.reuse, R52, 0x1 ;  /* 0x0000003400067211 */ /* 0x040fe400078808ff */
[----:B------:R-:W-:-:S02]  /*9760*/  SHF.L.U64.HI R7, R0, 0x1, R7 ;  /* 0x0000000100077819 */ /* 0x000fc40000010207 */
[----:B------:R-:W-:Y:S02]  /*9770*/  PRMT R4, RZ, 0x7610, R4 ;  /* 0x00007610ff047816 */ /* 0x000fe40000000004 */
[----:B------:R-:W-:Y:S01]  /*9780*/  PRMT R5, RZ, 0x7610, R5 ;  /* 0x00007610ff057816 */ /* 0x000fe20000000005 */
[----:B------:R-:W-:-:S05]  /*9790*/  IMAD.X R7, R53, 0x1, R7, P4 ;  /* 0x0000000135077824 */ /* 0x000fca00020e0607 */
[----:B------:R0:W3:Y:S04]  /*97a0*/  @P2 LDG.E.U16 R5, desc[UR22][R6.64] ;  /* 0x0000001606052981 */ /* 0x0000e8000c1e1500 */
[----:B------:R-:W0:Y:S01]  /*97b0*/  LDL R7, [R1+0x3c] ;  /* 0x00003c0001077983 */ /* 0x000e220000100800 */
[----:B--2---:R-:W-:-:S05]  /*97c0*/  IMAD.X R9, R53, 0x1, R9, P1 ;  /* 0x0000000135097824 */ /* 0x004fca00008e0609 */
[----:B------:R1:W5:Y:S04]  /*97d0*/  @P5 LDG.E.U16 R4, desc[UR22][R8.64] ;  /* 0x0000001608045981 */ /* 0x000368000c1e1500 */
[----:B------:R-:W1:Y:S01]  /*97e0*/  LDL R9, [R1+0x40] ;  /* 0x0000400001097983 */ /* 0x000e620000100800 */
[----:B0-----:R-:W-:-:S03]  /*97f0*/  LEA R6, P5, R7, R52, 0x1 ;  /* 0x0000003407067211 */ /* 0x001fc600078a08ff */
[----:B------:R-:W2:Y:S01]  /*9800*/  LDL R7, [R1+0x14] ;  /* 0x0000140001077983 */ /* 0x000ea20000100800 */
[----:B-1----:R-:W-:-:S03]  /*9810*/  LEA R8, P6, R9, R52, 0x1 ;  /* 0x0000003409087211 */ /* 0x002fc600078c08ff */
[----:B------:R-:W4:Y:S01]  /*9820*/  LDL R9, [R1] ;  /* 0x0000000001097983 */ /* 0x000f220000100800 */
[C---:B------:R-:W-:Y:S02]  /*9830*/  ISETP.GT.AND P1, PT, R2.reuse, 0x3, PT ;  /* 0x000000030200780c */ /* 0x040fe40003f24270 */
[----:B------:R-:W-:Y:S02]  /*9840*/  ISETP.GT.AND P4, PT, R2, 0x4, PT ;  /* 0x000000040200780c */ /* 0x000fe40003f84270 */
[----:B------:R-:W-:Y:S02]  /*9850*/  PRMT R204, RZ, 0x7610, R204 ;  /* 0x00007610ffcc7816 */ /* 0x000fe400000000cc */
[----:B------:R-:W-:Y:S01]  /*9860*/  PRMT R202, RZ, 0x7610, R202 ;  /* 0x00007610ffca7816 */ /* 0x000fe200000000ca */
[----:B--2---:R-:W-:-:S08]  /*9870*/  IMAD.X R7, R53, 0x1, R7, P5 ;  /* 0x0000000135077824 */ /* 0x004fd000028e0607 */
[----:B------:R0:W2:Y:S04]  /*9880*/  @P4 LDG.E.U16 R202, desc[UR22][R6.64] ;  /* 0x0000001606ca4981 */ /* 0x0000a8000c1e1500 */
[----:B------:R-:W0:Y:S01]  /*9890*/  LDL R7, [R1+0x10] ;  /* 0x0000100001077983 */ /* 0x000e220000100800 */
[----:B----4-:R-:W-:-:S05]  /*98a0*/  IMAD.X R9, R53, 0x1, R9, P6 ;  /* 0x0000000135097824 */ /* 0x010fca00030e0609 */
[----:B------:R1:W3:Y:S04]  /*98b0*/  @P1 LDG.E.U16 R204, desc[UR22][R8.64] ;  /* 0x0000001608cc1981 */ /* 0x0002e8000c1e1500 */
[----:B------:R-:W1:Y:S01]  /*98c0*/  LDL R9, [R1+0x38] ;  /* 0x0000380001097983 */ /* 0x000e620000100800 */
[----:B0-----:R-:W-:-:S03]  /*98d0*/  LEA R6, P5, R7, R52, 0x1 ;  /* 0x0000003407067211 */ /* 0x001fc600078a08ff */
[----:B------:R-:W4:Y:S01]  /*98e0*/  LDL R7, [R1+0x1c] ;  /* 0x00001c0001077983 */ /* 0x000f220000100800 */
[----:B-1----:R-:W-:-:S03]  /*98f0*/  LEA R8, P6, R9, R52, 0x1 ;  /* 0x0000003409087211 */ /* 0x002fc600078c08ff */
[----:B------:R-:W2:Y:S01]  /*9900*/  LDL R9, [R1+0x18] ;  /* 0x0000180001097983 */ /* 0x000ea20000100800 */
[C---:B------:R-:W-:Y:S02]  /*9910*/  ISETP.GT.AND P2, PT, R2.reuse, 0x5, PT ;  /* 0x000000050200780c */ /* 0x040fe40003f44270 */
[----:B------:R-:W-:Y:S02]  /*9920*/  ISETP.GT.AND P1, PT, R2, 0x6, PT ;  /* 0x000000060200780c */ /* 0x000fe40003f24270 */
[----:B------:R-:W-:Y:S02]  /*9930*/  PRMT R203, RZ, 0x7610, R203 ;  /* 0x00007610ffcb7816 */ /* 0x000fe400000000cb */
[----:B------:R-:W-:Y:S01]  /*9940*/  PRMT R201, RZ, 0x7610, R201 ;  /* 0x00007610ffc97816 */ /* 0x000fe200000000c9 */
[----:B----4-:R-:W-:-:S08]  /*9950*/  IMAD.X R7, R53, 0x1, R7, P5 ;  /* 0x0000000135077824 */ /* 0x010fd000028e0607 */
[----:B------:R0:W5:Y:S04]  /*9960*/  @P1 LDG.E.U16 R201, desc[UR22][R6.64] ;  /* 0x0000001606c91981 */ /* 0x000168000c1e1500 */
[----:B------:R-:W0:Y:S01]  /*9970*/  LDL R7, [R1+0x30] ;  /* 0x0000300001077983 */ /* 0x000e220000100800 */
[----:B--2---:R-:W-:-:S05]  /*9980*/  IMAD.X R9, R53, 0x1, R9, P6 ;  /* 0x0000000135097824 */ /* 0x004fca00030e0609 */
[----:B------:R1:W2:Y:S04]  /*9990*/  @P2 LDG.E.U16 R203, desc[UR22][R8.64] ;  /* 0x0000001608cb2981 */ /* 0x0002a8000c1e1500 */
        /* <DEDUP_REMOVED lines=13> */
[----:B------:R1:W5:Y:S04]  /*9a70*/  @P4 LDG.E.U16 R200, desc[UR22][R8.64] ;  /* 0x0000001608c84981 */ /* 0x000368000c1e1500 */
[----:B------:R-:W1:Y:S01]  /*9a80*/  LDL R9, [R1+0x2c] ;  /* 0x00002c0001097983 */ /* 0x000e620000100800 */
[----:B0-----:R-:W-:-:S03]  /*9a90*/  LEA R6, P5, R7, R52, 0x1 ;  /* 0x0000003407067211 */ /* 0x001fc600078a08ff */
[----:B------:R-:W2:Y:S01]  /*9aa0*/  LDL R7, [R1+0x4c] ;  /* 0x00004c0001077983 */ /* 0x000ea20000100800 */
[----:B-1----:R-:W-:-:S03]  /*9ab0*/  LEA R8, P6, R9, R52, 0x1 ;  /* 0x0000003409087211 */ /* 0x002fc600078c08ff */
[----:B------:R-:W4:Y:S01]  /*9ac0*/  LDL R9, [R1+0x48] ;  /* 0x0000480001097983 */ /* 0x000f220000100800 */
[C---:B------:R-:W-:Y:S02]  /*9ad0*/  ISETP.GT.AND P1, PT, R2.reuse, 0x9, PT ;  /* 0x000000090200780c */ /* 0x040fe40003f24270 */
[----:B------:R-:W-:Y:S02]  /*9ae0*/  ISETP.GT.AND P4, PT, R2, 0xa, PT ;  /* 0x0000000a0200780c */ /* 0x000fe40003f84270 */
[----:B------:R-:W-:Y:S02]  /*9af0*/  PRMT R199, RZ, 0x7610, R199 ;  /* 0x00007610ffc77816 */ /* 0x000fe400000000c7 */
[----:B------:R-:W-:Y:S01]  /*9b00*/  PRMT R196, RZ, 0x7610, R196 ;  /* 0x00007610ffc47816 */ /* 0x000fe200000000c4 */
[----:B--2---:R-:W-:-:S08]  /*9b10*/  IMAD.X R7, R53, 0x1, R7, P5 ;  /* 0x0000000135077824 */ /* 0x004fd000028e0607 */
[----:B------:R0:W5:Y:S04]  /*9b20*/  @P4 LDG.E.U16 R196, desc[UR22][R6.64] ;  /* 0x0000001606c44981 */ /* 0x000168000c1e1500 */
[----:B------:R-:W0:Y:S01]  /*9b30*/  LDL R7, [R1+0x8] ;  /* 0x0000080001077983 */ /* 0x000e220000100800 */
[----:B----4-:R-:W-:-:S05]  /*9b40*/  IMAD.X R9, R53, 0x1, R9, P6 ;  /* 0x0000000135097824 */ /* 0x010fca00030e0609 */
        /* <DEDUP_REMOVED lines=21> */
[C---:B------:R-:W-:Y:S02]  /*9ca0*/  ISETP.GT.AND P2, PT, R2.reuse, 0xe, PT ;  /* 0x0000000e0200780c */ /* 0x040fe40003f44270 */
[----:B------:R-:W-:Y:S02]  /*9cb0*/  PRMT R195, RZ, 0x7610, R195 ;  /* 0x00007610ffc37816 */ /* 0x000fe400000000c3 */
[----:B------:R-:W-:Y:S02]  /*9cc0*/  PRMT R11, RZ, 0x7610, R11 ;  /* 0x00007610ff0b7816 */ /* 0x000fe4000000000b */
[----:B------:R-:W-:Y:S01]  /*9cd0*/  ISETP.GT.AND P1, PT, R2, 0xf, PT ;  /* 0x0000000f0200780c */ /* 0x000fe20003f24270 */
[----:B--2---:R-:W-:-:S06]  /*9ce0*/  IMAD.X R7, R53, 0x1, R7, P5 ;  /* 0x0000000135077824 */ /* 0x004fcc00028e0607 */
[----:B------:R0:W5:Y:S01]  /*9cf0*/  @P2 LDG.E.U16 R11, desc[UR22][R6.64] ;  /* 0x00000016060b2981 */ /* 0x000162000c1e1500 */
[----:B------:R-:W-:Y:S02]  /*9d00*/  PRMT R194, RZ, 0x7610, R194 ;  /* 0x00007610ffc27816 */ /* 0x000fe400000000c2 */
[----:B0-----:R-:W-:Y:S02]  /*9d10*/  SHF.R.S32.HI R7, RZ, 0x1f, R251 ;  /* 0x0000001fff077819 */ /* 0x001fe400000114fb */
[C---:B------:R-:W-:Y:S02]  /*9d20*/  LEA R6, P5, R251.reuse, R52, 0x1 ;  /* 0x00000034fb067211 */ /* 0x040fe400078a08ff */
[----:B------:R-:W-:Y:S02]  /*9d30*/  SHF.L.U64.HI R7, R251, 0x1, R7 ;  /* 0x00000001fb077819 */ /* 0x000fe40000010207 */
[----:B------:R-:W-:-:S03]  /*9d40*/  PRMT R193, RZ, 0x7610, R193 ;  /* 0x00007610ffc17816 */ /* 0x000fc600000000c1 */
[----:B------:R-:W-:Y:S01]  /*9d50*/  IMAD.X R7, R53, 0x1, R7, P5 ;  /* 0x0000000135077824 */ /* 0x000fe200028e0607 */
[----:B------:R-:W-:Y:S02]  /*9d60*/  ISETP.GT.AND P2, PT, R2, 0x11, PT ;  /* 0x000000110200780c */ /* 0x000fe40003f44270 */
[----:B------:R-:W-:Y:S02]  /*9d70*/  PRMT R12, RZ, 0x7610, R12 ;  /* 0x00007610ff0c7816 */ /* 0x000fe4000000000c */
[----:B------:R-:W-:Y:S02]  /*9d80*/  PRMT R192, RZ, 0x7610, R192 ;  /* 0x00007610ffc07816 */ /* 0x000fe400000000c0 */
[----:B------:R-:W-:Y:S02]  /*9d90*/  PRMT R13, RZ, 0x7610, R13 ;  /* 0x00007610ff0d7816 */ /* 0x000fe4000000000d */
[----:B------:R-:W-:Y:S02]  /*9da0*/  PRMT R14, RZ, 0x7610, R14 ;  /* 0x00007610ff0e7816 */ /* 0x000fe4000000000e */
        /* <DEDUP_REMOVED lines=20> */
[----:B------:R-:W-:Y:S01]  /*9ef0*/  PRMT R35, RZ, 0x7610, R35 ;  /* 0x00007610ff237816 */ /* 0x000fe20000000023 */
[----:B----4-:R-:W-:-:S05]  /*9f00*/  IMAD.X R9, R53, 0x1, R9, P6 ;  /* 0x0000000135097824 */ /* 0x010fca00030e0609 */
[----:B------:R0:W5:Y:S01]  /*9f10*/  @P4 LDG.E.U16 R195, desc[UR22][R8.64] ;  /* 0x0000001608c34981 */ /* 0x000162000c1e1500 */
[----:B------:R-:W-:Y:S02]  /*9f20*/  ISETP.GT.AND P4, PT, R2, 0x10, PT ;  /* 0x000000100200780c */ /* 0x000fe40003f84270 */
[----:B0-----:R-:W-:Y:S02]  /*9f30*/  SHF.R.S32.HI R9, RZ, 0x1f, R252 ;  /* 0x0000001fff097819 */ /* 0x001fe400000114fc */
[C---:B------:R-:W-:Y:S02]  /*9f40*/  LEA R8, P6, R252.reuse, R52, 0x1 ;  /* 0x00000034fc087211 */ /* 0x040fe400078c08ff */
[----:B------:R-:W-:-:S07]  /*9f50*/  SHF.L.U64.HI R9, R252, 0x1, R9 ;  /* 0x00000001fc097819 */ /* 0x000fce0000010209 */
[----:B------:R0:W5:Y:S01]  /*9f60*/  @P4 LDG.E.U16 R193, desc[UR22][R6.64] ;  /* 0x0000001606c14981 */ /* 0x000162000c1e1500 */
[----:B------:R-:W-:-:S05]  /*9f70*/  IMAD.X R9, R53, 0x1, R9, P6 ;  /* 0x0000000135097824 */ /* 0x000fca00030e0609 */
[----:B------:R1:W5:Y:S01]  /*9f80*/  @P1 LDG.E.U16 R194, desc[UR22][R8.64] ;  /* 0x0000001608c21981 */ /* 0x000362000c1e1500 */
[----:B0-----:R-:W-:Y:S02]  /*9f90*/  SHF.R.S32.HI R7, RZ, 0x1f, R249 ;  /* 0x0000001fff077819 */ /* 0x001fe400000114f9 */
[----:B------:R-:W-:Y:S02]  /*9fa0*/  ISETP.GT.AND P1, PT, R2, 0x12, PT ;  /* 0x000000120200780c */ /* 0x000fe40003f24270 */
[----:B-1----:R-:W-:Y:S02]  /*9fb0*/  SHF.R.S32.HI R9, RZ, 0x1f, R250 ;  /* 0x0000001fff097819 */ /* 0x002fe400000114fa */
[CC--:B------:R-:W-:Y:S02]  /*9fc0*/  LEA R8, P6, R250.reuse, R52.reuse, 0x1 ;  /* 0x00000034fa087211 */ /* 0x0c0fe400078c08ff */
[----:B------:R-:W-:Y:S02]  /*9fd0*/  SHF.L.U64.HI R9, R250, 0x1, R9 ;  /* 0x00000001fa097819 */ /* 0x000fe40000010209 */
[----:B------:R-:W-:-:S02]  /*9fe0*/  LEA R6, P5, R249, R52, 0x1 ;  /* 0x00000034f9067211 */ /* 0x000fc400078a08ff */
[----:B------:R-:W-:Y:S01]  /*9ff0*/  SHF.L.U64.HI R7, R249, 0x1, R7 ;  /* 0x00000001f9077819 */ /* 0x000fe20000010207 */
[----:B------:R-:W-:Y:S01]  /*a000*/  IMAD.X R9, R53, 0x1, R9, P6 ;  /* 0x0000000135097824 */ /* 0x000fe200030e0609 */
[----:B------:R-:W-:-:S03]  /*a010*/  ISETP.GT.AND P4, PT, R2, 0x13, PT ;  /* 0x000000130200780c */ /* 0x000fc60003f84270 */
[----:B------:R-:W-:Y:S01]  /*a020*/  IMAD.X R7, R53, 0x1, R7, P5 ;  /* 0x0000000135077824 */ /* 0x000fe200028e0607 */
[----:B------:R0:W5:Y:S01]  /*a030*/  @P2 LDG.E.U16 R12, desc[UR22][R8.64] ;  /* 0x00000016080c2981 */ /* 0x000162000c1e1500 */
[----:B------:R-:W-:-:S03]  /*a040*/  ISETP.GT.AND P2, PT, R2, 0x14, PT ;  /* 0x000000140200780c */ /* 0x000fc60003f44270 */
[----:B------:R1:W5:Y:S01]  /*a050*/  @P1 LDG.E.U16 R192, desc[UR22][R6.64] ;  /* 0x0000001606c01981 */ /* 0x000362000c1e1500 */
[----:B0-----:R-:W-:Y:S02]  /*a060*/  SHF.R.S32.HI R9, RZ, 0x1f, R248 ;  /* 0x0000001fff097819 */ /* 0x001fe400000114f8 */
[CC--:B------:R-:W-:Y:S02]  /*a070*/  LEA R8, P6, R248.reuse, R52.reuse, 0x1 ;  /* 0x00000034f8087211 */ /* 0x0c0fe400078c08ff */
[----:B------:R-:W-:Y:S02]  /*a080*/  SHF.L.U64.HI R9, R248, 0x1, R9 ;  /* 0x00000001f8097819 */ /* 0x000fe40000010209 */
[----:B-1----:R-:W-:Y:S02]  /*a090*/  SHF.R.S32.HI R7, RZ, 0x1f, R247 ;  /* 0x0000001fff077819 */ /* 0x002fe400000114f7 */
[----:B------:R-:W-:Y:S01]  /*a0a0*/  LEA R6, P5, R247, R52, 0x1 ;  /* 0x00000034f7067211 */ /* 0x000fe200078a08ff */
[----:B------:R-:W-:Y:S01]  /*a0b0*/  IMAD.X R9, R53, 0x1, R9, P6 ;  /* 0x0000000135097824 */ /* 0x000fe200030e0609 */
[----:B------:R-:W-:-:S02]  /*a0c0*/  SHF.L.U64.HI R7, R247, 0x1, R7 ;  /* 0x00000001f7077819 */ /* 0x000fc40000010207 */
[C---:B------:R-:W-:Y:S02]  /*a0d0*/  ISETP.GT.AND P1, PT, R2.reuse, 0x15, PT ;  /* 0x000000150200780c */ /* 0x040fe40003f24270 */
[----:B------:R0:W5:Y:S01]  /*a0e0*/  @P4 LDG.E.U16 R13, desc[UR22][R8.64] ;  /* 0x00000016080d4981 */ /* 0x000162000c1e1500 */
[----:B------:R-:W-:Y:S01]  /*a0f0*/  IMAD.X R7, R53, 0x1, R7, P5 ;  /* 0x0000000135077824 */ /* 0x000fe200028e0607 */
[----:B------:R-:W-:-:S04]  /*a100*/  ISETP.GT.AND P4, PT, R2, 0x16, PT ;  /* 0x000000160200780c */ /* 0x000fc80003f84270 */
        /* <DEDUP_REMOVED lines=128> */
[----:B------:R-:W-:Y:S02]  /*a910*/  PRMT R25, RZ, 0x7610, R25 ;  /* 0x00007610ff197816 */ /* 0x000fe40000000019 */
[----:B------:R0:W5:Y:S01]  /*a920*/  @P2 LDG.E.U16 R35, desc[UR22][R8.64] ;  /* 0x0000001608232981 */ /* 0x000162000c1e1500 */
[----:B------:R-:W-:Y:S01]  /*a930*/  IMAD.X R7, R53, 0x1, R7, P5 ;  /* 0x0000000135077824 */ /* 0x000fe200028e0607 */
[C---:B------:R-:W-:Y:S02]  /*a940*/  ISETP.GT.AND P4, PT, R2.reuse, 0x2b, PT ;  /* 0x0000002b0200780c */ /* 0x040fe40003f84270 */
[----:B------:R-:W-:Y:S02]  /*a950*/  ISETP.GT.AND P2, PT, R2, 0x2c, PT ;  /* 0x0000002c0200780c */ /* 0x000fe40003f44270 */
[----:B------:R1:W5:Y:S01]  /*a960*/  @P1 LDG.E.U16 R25, desc[UR22][R6.64] ;  /* 0x0000001606191981 */ /* 0x000362000c1e1500 */
[----:B0-----:R-:W-:Y:S02]  /*a970*/  SHF.R.S32.HI R9, RZ, 0x1f, R224 ;  /* 0x0000001fff097819 */ /* 0x001fe400000114e0 */
[----:B------:R-:W-:-:S02]  /*a980*/  LEA R8, P6, R224, R52, 0x1 ;  /* 0x00000034e0087211 */ /* 0x000fc400078c08ff */
[----:B------:R-:W-:Y:S02]  /*a990*/  SHF.L.U64.HI R9, R224, 0x1, R9 ;  /* 0x00000001e0097819 */ /* 0x000fe40000010209 */
[----:B-1----:R-:W-:Y:S02]  /*a9a0*/  SHF.R.S32.HI R7, RZ, 0x1f, R221 ;  /* 0x0000001fff077819 */ /* 0x002fe400000114dd */
[----:B------:R-:W-:Y:S01]  /*a9b0*/  LEA R6, P5, R221, R52, 0x1 ;  /* 0x00000034dd067211 */ /* 0x000fe200078a08ff */
[----:B------:R-:W-:Y:S01]  /*a9c0*/  IMAD.X R9, R53, 0x1, R9, P6 ;  /* 0x0000000135097824 */ /* 0x000fe200030e0609 */
[----:B------:R-:W-:Y:S02]  /*a9d0*/  SHF.L.U64.HI R7, R221, 0x1, R7 ;  /* 0x00000001dd077819 */ /* 0x000fe40000010207 */
[----:B------:R-:W-:Y:S02]  /*a9e0*/  PRMT R34, RZ, 0x7610, R34 ;  /* 0x00007610ff227816 */ /* 0x000fe40000000022 */
[----:B------:R-:W-:Y:S01]  /*a9f0*/  PRMT R33, RZ, 0x7610, R33 ;  /* 0x00007610ff217816 */ /* 0x000fe20000000021 */
[----:B------:R-:W-:Y:S01]  /*aa00*/  IMAD.X R7, R53, 0x1, R7, P5 ;  /* 0x0000000135077824 */ /* 0x000fe200028e0607 */
[----:B------:R-:W-:-:S02]  /*aa10*/  ISETP.GT.AND P1, PT, R2, 0x2d, PT ;  /* 0x0000002d0200780c */ /* 0x000fc40003f24270 */
        /* <DEDUP_REMOVED lines=11> */
[----:B------:R-:W-:Y:S01]  /*aad0*/  PRMT R27, RZ, 0x7610, R27 ;  /* 0x00007610ff1b7816 */ /* 0x000fe2000000001b */
[----:B------:R-:W-:Y:S01]  /*aae0*/  IMAD.X R7, R53, 0x1, R7, P5 ;  /* 0x0000000135077824 */ /* 0x000fe200028e0607 */
[C---:B------:R-:W-:Y:S02]  /*aaf0*/  ISETP.GT.AND P2, PT, R2.reuse, 0x2f, PT ;  /* 0x0000002f0200780c */ /* 0x040fe40003f44270 */
        /* <DEDUP_REMOVED lines=21> */
[----:B------:R-:W-:Y:S01]  /*ac50*/  PRMT R31, RZ, 0x7610, R31 ;  /* 0x00007610ff1f7816 */ /* 0x000fe2000000001f */
[----:B------:R-:W-:Y:S01]  /*ac60*/  IMAD.X R9, R53, 0x1, R9, P2 ;  /* 0x0000000135097824 */ /* 0x000fe200010e0609 */
[----:B------:R-:W-:-:S02]  /*ac70*/  LEA R6, P1, R38, R52, 0x1 ;  /* 0x0000003426067211 */ /* 0x000fc400078208ff */
[----:B------:R-:W-:Y:S02]  /*ac80*/  SHF.L.U64.HI R7, R38, 0x1, R7 ;  /* 0x0000000126077819 */ /* 0x000fe40000010207 */
[----:B------:R-:W-:Y:S01]  /*ac90*/  PRMT R29, RZ, 0x7610, R29 ;  /* 0x00007610ff1d7816 */ /* 0x000fe2000000001d */
[----:B------:R0:W5:Y:S02]  /*aca0*/  @P4 LDG.E.U16 R31, desc[UR22][R8.64] ;  /* 0x00000016081f4981 */ /* 0x000164000c1e1500 */
[----:B------:R-:W-:Y:S01]  /*acb0*/  IMAD.X R7, R53, 0x1, R7, P1 ;  /* 0x0000000135077824 */ /* 0x000fe200008e0607 */
[----:B------:R-:W-:-:S04]  /*acc0*/  ISETP.GT.AND P2, PT, R2, 0x33, PT ;  /* 0x000000330200780c */ /* 0x000fc80003f44270 */
[----:B------:R1:W5:Y:S01]  /*acd0*/  @P5 LDG.E.U16 R29, desc[UR22][R6.64] ;  /* 0x00000016061d5981 */ /* 0x000362000c1e1500 */
[----:B0-----:R-:W-:-:S04]  /*ace0*/  SHF.R.S32.HI R9, RZ, 0x1f, R39 ;  /* 0x0000001fff097819 */ /* 0x001fc80000011427 */
[C---:B------:R-:W-:Y:S02]  /*acf0*/  SHF.L.U64.HI R9, R39.reuse, 0x1, R9 ;  /* 0x0000000127097819 */ /* 0x040fe40000010209 */
[----:B-1----:R-:W-:Y:S02]  /*ad00*/  LEA R6, P1, R39, R52, 0x1 ;  /* 0x0000003427067211 */ /* 0x002fe400078208ff */
[----:B------:R-:W-:-:S03]  /*ad10*/  PRMT R30, RZ, 0x7610, R30 ;  /* 0x00007610ff1e7816 */ /* 0x000fc6000000001e */
[----:B------:R-:W-:Y:S01]  /*ad20*/  IMAD.X R7, R53, 0x1, R9, P1 ;  /* 0x0000000135077824 */ /* 0x000fe200008e0609 */
[----:B------:R-:W-:-:S04]  /*ad30*/  SHF.R.S32.HI R9, RZ, 0x1f, R40 ;  /* 0x0000001fff097819 */ /* 0x000fc80000011428 */
[----:B------:R0:W5:Y:S01]  /*ad40*/  @P2 LDG.E.U16 R30, desc[UR22][R6.64] ;  /* 0x00000016061e2981 */ /* 0x000162000c1e1500 */
[----:B------:R-:W-:Y:S02]  /*ad50*/  ISETP.GT.AND P2, PT, R2, 0x34, PT ;  /* 0x000000340200780c */ /* 0x000fe40003f44270 */
[C---:B------:R-:W-:Y:S02]  /*ad60*/  SHF.L.U64.HI R9, R40.reuse, 0x1, R9 ;  /* 0x0000000128097819 */ /* 0x040fe40000010209 */
[----:B------:R-:W-:Y:S02]  /*ad70*/  PRMT R205, RZ, 0x7610, R205 ;  /* 0x00007610ffcd7816 */ /* 0x000fe400000000cd */
[----:B0-----:R-:W-:-:S05]  /*ad80*/  LEA R6, P1, R40, R52, 0x1 ;  /* 0x0000003428067211 */ /* 0x001fca00078208ff */
        /* <DEDUP_REMOVED lines=69> */
[----:B0-----:R-:W-:Y:S02]  /*b1e0*/  LEA R6, P1, R50, R52, 0x1 ;  /* 0x0000003432067211 */ /* 0x001fe400078208ff */
[----:B------:R-:W-:-:S03]  /*b1f0*/  ISETP.GT.AND P4, PT, R2, 0x3f, PT ;  /* 0x0000003f0200780c */ /* 0x000fc60003f84270 */
[----:B------:R-:W-:Y:S01]  /*b200*/  IMAD.X R7, R53, 0x1, R8, P1 ;  /* 0x0000000135077824 */ /* 0x000fe200008e0608 */
[----:B------:R-:W-:Y:S02]  /*b210*/  SHF.R.S32.HI R8, RZ, 0x1f, R51 ;  /* 0x0000001fff087819 */ /* 0x000fe40000011433 */
[----:B------:R-:W-:Y:S02]  /*b220*/  ISETP.GT.AND P1, PT, R2, RZ, PT ;  /* 0x000000ff0200720c */ /* 0x000fe40003f24270 */
[----:B------:R0:W5:Y:S01]  /*b230*/  @P2 LDG.E.U16 R220, desc[UR22][R6.64] ;  /* 0x0000001606dc2981 */ /* 0x000162000c1e1500 */
[C---:B------:R-:W-:Y:S02]  /*b240*/  SHF.L.U64.HI R8, R51.reuse, 0x1, R8 ;  /* 0x0000000133087819 */ /* 0x040fe40000010208 */
[----:B------:R-:W-:Y:S02]  /*b250*/  PRMT R222, RZ, 0x7610, R222 ;  /* 0x00007610ffde7816 */ /* 0x000fe400000000de */
[----:B0-----:R-:W-:-:S05]  /*b260*/  LEA R6, P2, R51, R52, 0x1 ;  /* 0x0000003433067211 */ /* 0x001fca00078408ff */
[----:B------:R-:W-:Y:S01]  /*b270*/  IMAD.X R7, R53, 0x1, R8, P2 ;  /* 0x0000000135077824 */ /* 0x000fe200010e0608 */
[----:B------:R-:W-:Y:S01]  /*b280*/  PRMT R223, RZ, 0x7610, R223 ;  /* 0x00007610ffdf7816 */ /* 0x000fe200000000df */
[----:B------:R-:W-:-:S03]  /*b290*/  USHF.L.U32 UR6, UR6, 0x1f, URZ ;  /* 0x0000001f06067899 */ /* 0x000fc600080006ff */
[----:B------:R0:W5:Y:S02]  /*b2a0*/  @P4 LDG.E.U16 R222, desc[UR22][R6.64] ;  /* 0x0000001606de4981 */ /* 0x000164000c1e1500 */
[----:B0-----:R-:W-:Y:S02]  /*b2b0*/  @P1 IMAD.MOV.U32 R6, RZ, RZ, R52 ;  /* 0x000000ffff061224 */ /* 0x001fe400078e0034 */
[----:B------:R-:W-:-:S05]  /*b2c0*/  @P1 IMAD.MOV.U32 R7, RZ, RZ, R53 ;  /* 0x000000ffff071224 */ /* 0x000fca00078e0035 */
[----:B------:R0:W5:Y:S02]  /*b2d0*/  @P1 LDG.E.U16 R223, desc[UR22][R6.64] ;  /* 0x0000001606df1981 */ /* 0x000164000c1e1500 */
[----:B0-----:R-:W-:-:S04]  /*b2e0*/  IMAD.U32 R7, RZ, RZ, UR6 ;  /* 0x00000006ff077e24 */ /* 0x001fc8000f8e00ff */
[----:B------:R-:W0:Y:S01]  /*b2f0*/  SYNCS.PHASECHK.TRANS64.TRYWAIT P1, [UR11], R7 ;  /* 0x00000007ff0075a7 */ /* 0x000e22000802110b */
[----:B---3--:R-:W-:Y:S02]  /*b300*/  PRMT R5, R5, 0x5410, R204 ;  /* 0x0000541005057816 */ /* 0x008fe400000000cc */
[----:B------:R-:W-:Y:S01]  /*b310*/  PRMT R6, R202, 0x5410, R203 ;  /* 0x00005410ca067816 */ /* 0x000fe200000000cb */
[----:B0-----:R-:W-:Y:S06]  /*b320*/  @!P1 BRA `(.L_x_9) ;  /* 0x00000058001c9947 */ /* 0x001fec0003800000 */
.L_x_17:
[----:B-----5:R-:W-:Y:S01]  /*b330*/  PRMT R25, R25, 0x5410, R34 ;  /* 0x0000541019197816 */ /* 0x020fe20000000022 */
[----:B------:R-:W-:Y:S01]  /*b340*/  IMAD.WIDE R68, R37, 0x2, R68 ;  /* 0x0000000225447825 */ /* 0x000fe200078e0244 */
[----:B------:R-:W-:Y:S02]  /*b350*/  PRMT R34, R217, 0x5410, R219 ;  /* 0x00005410d9227816 */ /* 0x000fe400000000db */
[----:B------:R-:W0:Y:S01]  /*b360*/  S2R R219, SR_TID.X ;  /* 0x0000000000db7919 */ /* 0x000e220000002100 */
[----:B------:R-:W-:Y:S01]  /*b370*/  PRMT R24, R24, 0x5410, R35 ;  /* 0x0000541018187816 */ /* 0x000fe20000000023 */
[----:B------:R-:W-:Y:S01]  /*b380*/  IMAD.WIDE R74, R37, 0x2, R74 ;  /* 0x00000002254a7825 */ /* 0x000fe200078e024a */
[----:B------:R-:W-:Y:S02]  /*b390*/  PRMT R26, R33, 0x5410, R26 ;  /* 0x00005410211a7816 */ /* 0x000fe4000000001a */
[----:B------:R-:W-:Y:S01]  /*b3a0*/  PRMT R27, R27, 0x5410, R32 ;  /* 0x000054101b1b7816 */ /* 0x000fe20000000020 */
[----:B------:R-:W-:Y:S01]  /*b3b0*/  IMAD.WIDE R82, R37, 0x2, R82 ;  /* 0x0000000225527825 */ /* 0x000fe200078e0252 */
[----:B------:R-:W-:-:S02]  /*b3c0*/  PRMT R28, R28, 0x5410, R31 ;  /* 0x000054101c1c7816 */ /* 0x000fc4000000001f */
[----:B------:R-:W-:Y:S01]  /*b3d0*/  PRMT R29, R29, 0x5410, R30 ;  /* 0x000054101d1d7816 */ /* 0x000fe2000000001e */
[----:B------:R-:W-:Y:S01]  /*b3e0*/  IMAD.WIDE R90, R37, 0x2, R90 ;  /* 0x00000002255a7825 */ /* 0x000fe200078e025a */
[----:B------:R-:W-:Y:S02]  /*b3f0*/  PRMT R7, R201, 0x5410, R200 ;  /* 0x00005410c9077816 */ /* 0x000fe400000000c8 */
[----:B------:R-:W-:Y:S01]  /*b400*/  PRMT R8, R198, 0x5410, R199 ;  /* 0x00005410c6087816 */ /* 0x000fe200000000c7 */
[C---:B------:R-:W-:Y:S01]  /*b410*/  IMAD.WIDE R98, R37.reuse, 0x2, R98 ;  /* 0x0000000225627825 */ /* 0x040fe200078e0262 */
[----:B------:R-:W-:Y:S02]  /*b420*/  PRMT R9, R196, 0x5410, R197 ;  /* 0x00005410c4097816 */ /* 0x000fe400000000c5 */
[----:B------:R-:W-:Y:S01]  /*b430*/  PRMT R10, R10, 0x5410, R195 ;  /* 0x000054100a0a7816 */ /* 0x000fe200000000c3 */
[----:B------:R-:W-:Y:S01]  /*b440*/  IMAD.WIDE R106, R37, 0x2, R106 ;  /* 0x00000002256a7825 */ /* 0x000fe200078e026a */
[----:B------:R-:W-:-:S02]  /*b450*/  PRMT R11, R11, 0x5410, R194 ;  /* 0x000054100b0b7816 */ /* 0x000fc400000000c2 */
[----:B------:R-:W-:Y:S01]  /*b460*/  PRMT R12, R193, 0x5410, R12 ;  /* 0x00005410c10c7816 */ /* 0x000fe2000000000c */
[C---:B------:R-:W-:Y:S01]  /*b470*/  IMAD.WIDE R114, R37.reuse, 0x2, R114 ;  /* 0x0000000225727825 */ /* 0x040fe200078e0272 */
[----:B------:R-:W-:Y:S02]  /*b480*/  PRMT R13, R192, 0x5410, R13 ;  /* 0x00005410c00d7816 */ /* 0x000fe4000000000d */
        /* <DEDUP_REMOVED lines=24> */
[----:B0-----:R-:W-:Y:S01]  /*b610*/  LOP3.LUT R219, R219, 0x3f, RZ, 0xc0, !PT ;  /* 0x0000003fdbdb7812 */ /* 0x001fe200078ec0ff */
[----:B------:R-:W-:Y:S01]  /*b620*/  IMAD.WIDE R186, R37, 0x2, R186 ;  /* 0x0000000225ba7825 */ /* 0x000fe200078e02ba */
[----:B------:R0:W-:Y:S01]  /*b630*/  STTM.x32 tmem[UR10+0x80], R4 ;  /* 0x00008004000079ed */ /* 0x0001e200082c000a */
[----:B------:R-:W1:Y:S01]  /*b640*/  FENCE.VIEW.ASYNC.T ;  /* 0x00000000000073c6 */ /* 0x000e620000000200 */
[----:B------:R-:W-:Y:S01]  /*b650*/  ISETP.GE.AND P1, PT, R219, R2, PT ;  /* 0x00000002db00720c */ /* 0x000fe20003f26270 */
[C---:B------:R-:W-:Y:S01]  /*b660*/  IMAD.WIDE R184, R37.reuse, 0x2, R184 ;  /* 0x0000000225b87825 */ /* 0x040fe200078e02b8 */
[----:B------:R-:W-:Y:S01]  /*b670*/  PRMT R54, RZ, 0x7610, R54 ;  /* 0x00007610ff367816 */ /* 0x000fe20000000036 */
[----:B-1----:R-:W-:Y:S01]  /*b680*/  BAR.SYNC.DEFER_BLOCKING 0x0 ;  /* 0x0000000000007b1d */ /* 0x002fe20000010000 */
[----:B------:R-:W-:Y:S01]  /*b690*/  PRMT R57, RZ, 0x7610, R57 ;  /* 0x00007610ff397816 */ /* 0x000fe20000000039 */
[----:B------:R-:W-:Y:S01]  /*b6a0*/  IMAD.WIDE R176, R37, 0x2, R176 ;  /* 0x0000000225b07825 */ /* 0x000fe200078e02b0 */
[----:B------:R-:W-:-:S02]  /*b6b0*/  PRMT R188, RZ, 0x7610, R188 ;  /* 0x00007610ffbc7816 */ /* 0x000fc400000000bc */
[----:B------:R-:W-:Y:S01]  /*b6c0*/  PRMT R191, RZ, 0x7610, R191 ;  /* 0x00007610ffbf7816 */ /* 0x000fe200000000bf */
[C---:B------:R-:W-:Y:S01]  /*b6d0*/  IMAD.WIDE R168, R37.reuse, 0x2, R168 ;  /* 0x0000000225a87825 */ /* 0x040fe200078e02a8 */
[----:B------:R-:W-:Y:S02]  /*b6e0*/  PRMT R193, RZ, 0x7610, R193 ;  /* 0x00007610ffc17816 */ /* 0x000fe400000000c1 */
[----:B------:R-:W-:Y:S01]  /*b6f0*/  PRMT R195, RZ, 0x7610, R195 ;  /* 0x00007610ffc37816 */ /* 0x000fe200000000c3 */
[C---:B------:R-:W-:Y:S01]  /*b700*/  IMAD.WIDE R160, R37.reuse, 0x2, R160 ;  /* 0x0000000225a07825 */ /* 0x040fe200078e02a0 */
[----:B------:R-:W-:Y:S02]  /*b710*/  PRMT R197, RZ, 0x7610, R197 ;  /* 0x00007610ffc57816 */ /* 0x000fe400000000c5 */
        /* <DEDUP_REMOVED lines=8> */
[----:B------:R-:W-:Y:S01]  /*b7a0*/  PRMT R194, RZ, 0x7610, R194 ;  /* 0x00007610ffc27816 */ /* 0x000fe200000000c2 */
[----:B------:R-:W2:Y:S01]  /*b7b0*/  @!P1 LDG.E.U16 R54, desc[UR22][R122.64] ;  /* 0x000000167a369981 */ /* 0x000ea2000c1e1500 */
[----:B------:R-:W-:Y:S01]  /*b7c0*/  PRMT R196, RZ, 0x7610, R196 ;  /* 0x00007610ffc47816 */ /* 0x000fe200000000c4 */
[C---:B------:R-:W-:Y:S01]  /*b7d0*/  IMAD.WIDE R128, R37.reuse, 0x2, R128 ;  /* 0x0000000225807825 */ /* 0x040fe200078e0280 */
[----:B------:R-:W-:Y:S01]  /*b7e0*/  PRMT R198, RZ, 0x7610, R198 ;  /* 0x00007610ffc67816 */ /* 0x000fe200000000c6 */
[----:B------:R-:W3:Y:S01]  /*b7f0*/  @!P1 LDG.E.U16 R57, desc[UR22][R114.64] ;  /* 0x0000001672399981 */ /* 0x000ee2000c1e1500 */
[----:B------:R-:W-:Y:S01]  /*b800*/  PRMT R200, RZ, 0x7610, R200 ;  /* 0x00007610ffc87816 */ /* 0x000fe200000000c8 */
[C---:B------:R-:W-:Y:S01]  /*b810*/  IMAD.WIDE R120, R37.reuse, 0x2, R120 ;  /* 0x0000000225787825 */ /* 0x040fe200078e0278 */
[----:B------:R-:W-:Y:S01]  /*b820*/  PRMT R56, RZ, 0x7610, R56 ;  /* 0x00007610ff387816 */ /* 0x000fe20000000038 */
[----:B------:R-:W4:Y:S01]  /*b830*/  @!P1 LDG.E.U16 R188, desc[UR22][R106.64] ;  /* 0x000000166abc9981 */ /* 0x000f22000c1e1500 */
[----:B------:R-:W-:Y:S01]  /*b840*/  PRMT R63, RZ, 0x7610, R63 ;  /* 0x00007610ff3f7816 */ /* 0x000fe2000000003f */
[C---:B------:R-:W-:Y:S01]  /*b850*/  IMAD.WIDE R112, R37.reuse, 0x2, R112 ;  /* 0x0000000225707825 */ /* 0x040fe200078e0270 */
[----:B------:R-:W-:Y:S01]  /*b860*/  PRMT R190, RZ, 0x7610, R190 ;  /* 0x00007610ffbe7816 */ /* 0x000fe200000000be */
[----:B------:R-:W4:Y:S02]  /*b870*/  @!P1 LDG.E.U16 R191, desc[UR22][R98.64] ;  /* 0x0000001662bf9981 */ /* 0x000f24000c1e1500 */
[----:B------:R-:W-:-:S02]  /*b880*/  IMAD.WIDE R104, R37, 0x2, R104 ;  /* 0x0000000225687825 */ /* 0x000fc400078e0268 */
[----:B------:R-:W4:Y:S02]  /*b890*/  @!P1 LDG.E.U16 R193, desc[UR22][R90.64] ;  /* 0x000000165ac19981 */ /* 0x000f24000c1e1500 */
[C---:B------:R-:W-:Y:S02]  /*b8a0*/  IMAD.WIDE R96, R37.reuse, 0x2, R96 ;  /* 0x0000000225607825 */ /* 0x040fe400078e0260 */
[----:B------:R-:W4:Y:S02]  /*b8b0*/  @!P1 LDG.E.U16 R195, desc[UR22][R82.64] ;  /* 0x0000001652c39981 */ /* 0x000f24000c1e1500 */
[C---:B------:R-:W-:Y:S02]  /*b8c0*/  IMAD.WIDE R88, R37.reuse, 0x2, R88 ;  /* 0x0000000225587825 */ /* 0x040fe400078e0258 */
        /* <DEDUP_REMOVED lines=8> */
[----:B------:R-:W4:Y:S01]  /*b950*/  @!P1 LDG.E.U16 R189, desc[UR22][R104.64] ;  /* 0x0000001668bd9981 */ /* 0x000f22000c1e1500 */
[----:B0-----:R-:W-:Y:S01]  /*b960*/  PRMT R4, RZ, 0x7610, R4 ;  /* 0x00007610ff047816 */ /* 0x001fe20000000004 */
[C---:B------:R-:W-:Y:S01]  /*b970*/  IMAD.WIDE R174, R37.reuse, 0x2, R174 ;  /* 0x0000000225ae7825 */ /* 0x040fe200078e02ae */
[----:B------:R-:W-:Y:S01]  /*b980*/  PRMT R8, RZ, 0x7610, R8 ;  /* 0x00007610ff087816 */ /* 0x000fe20000000008 */
[----:B------:R-:W4:Y:S01]  /*b990*/  @!P1 LDG.E.U16 R192, desc[UR22][R96.64] ;  /* 0x0000001660c09981 */ /* 0x000f22000c1e1500 */
[----:B------:R-:W-:Y:S01]  /*b9a0*/  PRMT R12, RZ, 0x7610, R12 ;  /* 0x00007610ff0c7816 */ /* 0x000fe2000000000c */
        /* <DEDUP_REMOVED lines=88> */
[----:B------:R-:W-:Y:S01]  /*bf30*/  PRMT R207, RZ, 0x7610, R207 ;  /* 0x00007610ffcf7816 */ /* 0x000fe200000000cf */
[C---:B------:R-:W-:Y:S02]  /*bf40*/  IMAD.WIDE R172, R37.reuse, 0x2, R172 ;  /* 0x0000000225ac7825 */ /* 0x040fe400078e02ac */
[----:B------:R-:W4:Y:S01]  /*bf50*/  @!P1 LDG.E.U16 R34, desc[UR22][R126.64] ;  /* 0x000000167e229981 */ /* 0x000f22000c1e1500 */
[----:B------:R-:W-:Y:S01]  /*bf60*/  PRMT R208, RZ, 0x7610, R208 ;  /* 0x00007610ffd07816 */ /* 0x000fe200000000d0 */
[C---:B------:R-:W-:Y:S02]  /*bf70*/  IMAD.WIDE R180, R37.reuse, 0x2, R180 ;  /* 0x0000000225b47825 */ /* 0x040fe400078e02b4 */
[----:B------:R-:W4:Y:S01]  /*bf80*/  @!P1 LDG.E.U16 R56, desc[UR22][R118.64] ;  /* 0x0000001676389981 */ /* 0x000f22000c1e1500 */
[----:B------:R-:W-:Y:S01]  /*bf90*/  PRMT R210, RZ, 0x7610, R210 ;  /* 0x00007610ffd27816 */ /* 0x000fe200000000d2 */
[----:B------:R-:W-:Y:S01]  /*bfa0*/  IMAD.WIDE R58, R37, 0x2, R58 ;  /* 0x00000002253a7825 */ /* 0x000fe200078e023a */
[----:B------:R-:W-:Y:S01]  /*bfb0*/  PRMT R211, RZ, 0x7610, R211 ;  /* 0x00007610ffd37816 */ /* 0x000fe200000000d3 */
[----:B------:R-:W4:Y:S01]  /*bfc0*/  @!P1 LDG.E.U16 R63, desc[UR22][R110.64] ;  /* 0x000000166e3f9981 */ /* 0x000f22000c1e1500 */
[----:B------:R-:W-:-:S02]  /*bfd0*/  PRMT R213, RZ, 0x7610, R213 ;  /* 0x00007610ffd57816 */ /* 0x000fc400000000d5 */
[----:B------:R-:W-:Y:S01]  /*bfe0*/  PRMT R214, RZ, 0x7610, R214 ;  /* 0x00007610ffd67816 */ /* 0x000fe200000000d6 */
[----:B------:R-:W4:Y:S01]  /*bff0*/  @!P1 LDG.E.U16 R190, desc[UR22][R102.64] ;  /* 0x0000001666be9981 */ /* 0x000f22000c1e1500 */
[----:B------:R-:W-:Y:S02]  /*c000*/  PRMT R216, RZ, 0x7610, R216 ;  /* 0x00007610ffd87816 */ /* 0x000fe400000000d8 */
[----:B------:R-:W-:Y:S01]  /*c010*/  PRMT R217, RZ, 0x7610, R217 ;  /* 0x00007610ffd97816 */ /* 0x000fe200000000d9 */
[----:B------:R-:W4:Y:S04]  /*c020*/  @!P1 LDG.E.U16 R201, desc[UR22][R94.64] ;  /* 0x000000165ec99981 */ /* 0x000f28000c1e1500 */
        /* <DEDUP_REMOVED lines=19> */
[----:B------:R-:W4:Y:S01]  /*c160*/  @!P1 LDG.E.U16 R217, desc[UR22][R58.64] ;  /* 0x000000163ad99981 */ /* 0x000f22000c1e1500 */
[----:B------:R-:W-:Y:S01]  /*c170*/  BAR.SYNC.DEFER_BLOCKING 0x0 ;  /* 0x0000000000007b1d */ /* 0x000fe20000010000 */
[----:B------:R-:W-:-:S02]  /*c180*/  LOP3.LUT R220, R3, 0x20, RZ, 0x3c, !PT ;  /* 0x0000002003dc7812 */ /* 0x000fc400078e3cff */
[----:B------:R-:W-:-:S03]  /*c190*/  LOP3.LUT R219, R3, 0x40, RZ, 0x3c, !PT ;  /* 0x0000004003db7812 */ /* 0x000fc600078e3cff */
[----:B--2---:R0:W-:Y:S04]  /*c1a0*/  STS.U16 [R3+UR9+0x6000], R54 ;  /* 0x0060003603007988 */ /* 0x0041e80008000409 */
[----:B---3--:R0:W-:Y:S04]  /*c1b0*/  STS.U16 [R3+UR9+0x6400], R57 ;  /* 0x0064003903007988 */ /* 0x0081e80008000409 */
[----:B----4-:R0:W-:Y:S04]  /*c1c0*/  STS.U16 [R3+UR9+0x6800], R188 ;  /* 0x006800bc03007988 */ /* 0x0101e80008000409 */
[----:B------:R0:W-:Y:S04]  /*c1d0*/  STS.U16 [R3+UR9+0x6c00], R191 ;  /* 0x006c00bf03007988 */ /* 0x0001e80008000409 */
        /* <DEDUP_REMOVED lines=59> */
[----:B------:R0:W-:Y:S01]  /*c590*/  STS.U16 [R36+UR9+0x7f00], R217 ;  /* 0x007f00d924007988 */ /* 0x0001e20008000409 */
[----:B------:R1:W-:Y:S06]  /*c5a0*/  MEMBAR.ALL.CTA ;  /* 0x0000000000007992 */ /* 0x0003ec0000008000 */
[----:B-1----:R-:W1:Y:S01]  /*c5b0*/  FENCE.VIEW.ASYNC.S ;  /* 0x00000000000073c6 */ /* 0x002e620000000000 */
[----:B------:R-:W-:-:S04]  /*c5c0*/  ULEA UR11, UR20, UR9, 0x3 ;  /* 0x00000009140b7291 */ /* 0x000fc8000f8e18ff */
[----:B------:R-:W-:Y:S01]  /*c5d0*/  UIADD3 UR11, UPT, UPT, UR11, 0x8000, URZ ;  /* 0x000080000b0b7890 */ /* 0x000fe2000fffe0ff */
[----:B-1----:R-:W-:Y:S06]  /*c5e0*/  BAR.SYNC.DEFER_BLOCKING 0x0 ;  /* 0x0000000000007b1d */ /* 0x002fec0000010000 */
[----:B0-----:R-:W-:Y:S05]  /*c5f0*/  @P0 BRA `(.L_x_10) ;  /* 0x0000000000580947 */ /* 0x001fea0003800000 */
[----:B------:R-:W-:Y:S02]  /*c600*/  UIADD3 UR21, UPT, UPT, UR8, 0x88, URZ ;  /* 0x0000008808157890 */ /* 0x000fe4000fffe0ff */
[----:B------:R-:W-:Y:S02]  /*c610*/  UIADD3 UR30, UPT, UPT, UR8, 0x90, URZ ;  /* 0x00000090081e7890 */ /* 0x000fe4000fffe0ff */
[----:B------:R-:W-:Y:S01]  /*c620*/  UIADD3 UR31, UPT, UPT, UR8, 0x98, URZ ;  /* 0x00000098081f7890 */ /* 0x000fe2000fffe0ff */
[----:B------:R-:W-:Y:S01]  /*c630*/  UMOV UR16, 0x0 ;  /* 0x0000000000107882 */ /* 0x000fe20000000000 */
[----:B------:R-:W-:Y:S01]  /*c640*/  UMOV UR17, 0x8200010 ;  /* 0x0820001000117882 */ /* 0x000fe20000000000 */
[----:B------:R-:W-:Y:S01]  /*c650*/  UMOV UR12, UR19 ;  /* 0x00000013000c7c82 */ /* 0x000fe20008000000 */
[----:B------:R-:W-:Y:S01]  /*c660*/  UMOV UR13, 0x40004040 ;  /* 0x40004040000d7882 */ /* 0x000fe20000000000 */
[----:B------:R-:W-:Y:S01]  /*c670*/  UMOV UR28, 0x0 ;  /* 0x00000000001c7882 */ /* 0x000fe20000000000 */
[----:B------:R-:W-:Y:S01]  /*c680*/  UMOV UR29, 0x8200010 ;  /* 0x08200010001d7882 */ /* 0x000fe20000000000 */
[----:B------:R-:W-:Y:S01]  /*c690*/  UMOV UR32, 0x0 ;  /* 0x0000000000207882 */ /* 0x000fe20000000000 */
[----:B------:R-:W-:Y:S01]  /*c6a0*/  UMOV UR33, 0x8200010 ;  /* 0x0820001000217882 */ /* 0x000fe20000000000 */
[----:B------:R-:W-:Y:S01]  /*c6b0*/  UMOV UR6, UR11 ;  /* 0x0000000b00067c82 */ /* 0x000fe20008000000 */
[----:B------:R-:W-:Y:S01]  /*c6c0*/  UMOV UR7, URZ ;  /* 0x000000ff00077c82 */ /* 0x000fe20008000000 */
[----:B------:R0:W-:Y:S01]  /*c6d0*/  UTCHMMA tmem[UR18], gdesc[UR12], tmem[UR8], tmem[UR16], idesc[UR17], UPT ;  /* 0x00ff100c120079ea */ /* 0x0001e2000b800008 */
        /* <DEDUP_REMOVED lines=8> */
.L_x_10:
[----:B------:R-:W2:Y:S01]  /*c760*/  LDL R6, [R1+0x60] ;  /* 0x0000600001067983 */ /* 0x000ea20000100800 */
[----:B------:R-:W-:Y:S01]  /*c770*/  UIADD3 UR20, UPT, UPT, UR20, 0x1, URZ ;  /* 0x0000000114147890 */ /* 0x000fe2000fffe0ff */
[----:B------:R-:W-:Y:S01]  /*c780*/  IMAD.MOV.U32 R4, RZ, RZ, R52 ;  /* 0x000000ffff047224 */ /* 0x000fe200078e0034 */
[----:B------:R-:W-:Y:S01]  /*c790*/  UIADD3 UR5, UPT, UPT, UR5, -0x1, URZ ;  /* 0xffffffff05057890 */ /* 0x000fe2000fffe0ff */
[----:B------:R-:W-:Y:S01]  /*c7a0*/  IMAD.MOV.U32 R5, RZ, RZ, R53 ;  /* 0x000000ffff057224 */ /* 0x000fe200078e0035 */
[----:B------:R-:W-:Y:S01]  /*c7b0*/  UISETP.GT.AND UP1, UPT, UR20, 0x1, UPT ;  /* 0x000000011400788c */ /* 0x000fe2000bf24270 */
[----:B------:R-:W-:-:S03]  /*c7c0*/  VIADD R2, R2, 0xffffffc0 ;  /* 0xffffffc002027836 */ /* 0x000fc60000000000 */
[----:B0-----:R-:W-:Y:S02]  /*c7d0*/  USEL UR6, URZ, 0x1, !UP1 ;  /* 0x00000001ff067887 */ /* 0x001fe4000c800000 */
[----:B------:R-:W-:Y:S02]  /*c7e0*/  USEL UR20, UR20, URZ, !UP1 ;  /* 0x000000ff14147287 */ /* 0x000fe4000c800000 */
[----:B------:R-:W-:Y:S02]  /*c7f0*/  UISETP.NE.U32.AND UP1, UPT, UR5, URZ, UPT ;  /* 0x000000ff0500728c */ /* 0x000fe4000bf25070 */
[----:B------:R-:W-:-:S03]  /*c800*/  ULOP3.LUT UR7, UR4, UR6, URZ, 0x3c, !UPT ;  /* 0x0000000604077292 */ /* 0x000fc6000f8e3cff */
[----:B------:R-:W-:-:S04]  /*c810*/  UMOV UR6, UR4 ;  /* 0x0000000400067c82 */ /* 0x000fc80008000000 */
[----:B------:R-:W-:Y:S01]  /*c820*/  UMOV UR4, UR7 ;  /* 0x0000000700047c82 */ /* 0x000fe20008000000 */
[----:B--2---:R-:W-:-:S04]  /*c830*/  IMAD.WIDE R4, R6, 0x2, R4 ;  /* 0x0000000206047825 */ /* 0x004fc800078e0204 */
[----:B------:R-:W-:Y:S02]  /*c840*/  IMAD.MOV.U32 R52, RZ, RZ, R4 ;  /* 0x000000ffff347224 */ /* 0x000fe400078e0004 */
[----:B------:R-:W-:Y:S01]  /*c850*/  IMAD.MOV.U32 R53, RZ, RZ, R5 ;  /* 0x000000ffff357224 */ /* 0x000fe200078e0005 */
[----:B------:R-:W-:Y:S06]  /*c860*/  BRA.U UP1, `(.L_x_11) ;  /* 0xffffffcd01a47547 */ /* 0x000fec000b83ffff */
.L_x_8:
[----:B------:R-:W2:Y:S01]  /*c870*/  LDL.LU R5, [R1+0x6c] ;  /* 0x00006c0001057983 */ /* 0x000ea20000300800 */
[----:B------:R-:W1:Y:S03]  /*c880*/  LDCU UR5, c[0x0][0x3b4] ;  /* 0x00007680ff0577ac */ /* 0x000e660008000800 */
[----:B------:R-:W3:Y:S01]  /*c890*/  LDL.LU R4, [R1+0x70] ;  /* 0x0000700001047983 */ /* 0x000ee20000300800 */
[----:B------:R-:W4:Y:S01]  /*c8a0*/  LDCU UR7, c[0x0][0x39c] ;  /* 0x00007380ff0777ac */ /* 0x000f220008000800 */
[----:B------:R-:W5:Y:S01]  /*c8b0*/  S2R R0, SR_CgaCtaId ;  /* 0x0000000000007919 */ /* 0x000f620000008800 */
[----:B0-----:R-:W0:Y:S01]  /*c8c0*/  LDCU UR4, c[0x0][0x3b8] ;  /* 0x00007700ff0477ac */ /* 0x001e220008000800 */
[----:B------:R-:W0:Y:S01]  /*c8d0*/  LDCU.128 UR12, c[0x0][0x390] ;  /* 0x00007200ff0c77ac */ /* 0x000e220008000c00 */
[----:B-----5:R-:W-:Y:S01]  /*c8e0*/  IMAD.SHL.U32 R0, R0, 0x80, RZ ;  /* 0x0000008000007824 */ /* 0x020fe200078e00ff */
[----:B--2---:R-:W-:-:S04]  /*c8f0*/  ISETP.GE.AND P0, PT, R5, 0x40, PT ;  /* 0x000000400500780c */ /* 0x004fc80003f06270 */
[----:B---3--:R-:W-:-:S09]  /*c900*/  LOP3.LUT R3, R4, 0x180, R0, 0xf8, !PT ;  /* 0x0000018004037812 */ /* 0x008fd200078ef800 */
[----:B01--4-:R-:W-:Y:S05]  /*c910*/  @!P0 BRA `(.L_x_12) ;  /* 0x0000000000108947 */ /* 0x013fea0003800000 */
[----:B------:R-:W-:-:S06]  /*c920*/  USHF.L.U32 UR6, UR6, 0x1f, URZ ;  /* 0x0000001f06067899 */ /* 0x000fcc00080006ff */
[----:B------:R-:W-:-:S04]  /*c930*/  IMAD.U32 R0, RZ, RZ, UR6 ;  /* 0x00000006ff007e24 */ /* 0x000fc8000f8e00ff */
[----:B------:R-:W0:Y:S02]  /*c940*/  SYNCS.PHASECHK.TRANS64.TRYWAIT P0, [UR11], R0 ;  /* 0x00000000ff0075a7 */ /* 0x000e24000800110b */
[----:B0-----:R-:W-:Y:S05]  /*c950*/  @!P0 BRA `(.L_x_13) ;  /* 0x00000040009c8947 */ /* 0x001fea0003800000 */
.L_x_12:
[----:B------:R-:W2:Y:S01]  /*c960*/  LDL.LU R2, [R1+0x68] ;  /* 0x0000680001027983 */ /* 0x000ea20000300800 */
[C---:B------:R-:W-:Y:S01]  /*c970*/  IMAD R133, R3.reuse, UR4, RZ ;  /* 0x0000000403857c24 */ /* 0x040fe2000f8e02ff */
[----:B------:R-:W-:Y:S01]  /*c980*/  LOP3.LUT R0, R3, 0x7f, RZ, 0xfc, !PT ;  /* 0x0000007f03007812 */ /* 0x000fe200078efcff */
[----:B------:R-:W0:Y:S01]  /*c990*/  LDCU UR6, c[0x0][0x39c] ;  /* 0x00007380ff0677ac */ /* 0x000e220008000800 */
[----:B------:R-:W-:Y:S01]  /*c9a0*/  BAR.SYNC.DEFER_BLOCKING 0x0 ;  /* 0x0000000000007b1d */ /* 0x000fe20000010000 */
[----:B------:R-:W-:Y:S01]  /*c9b0*/  VIADD R135, R133, UR4 ;  /* 0x0000000485877c36 */ /* 0x000fe20008000000 */
[C---:B------:R-:W-:Y:S02]  /*c9c0*/  LOP3.LUT R134, R3.reuse, 0x1, RZ, 0xfc, !PT ;  /* 0x0000000103867812 */ /* 0x040fe400078efcff */
[----:B------:R-:W-:Y:S01]  /*c9d0*/  LOP3.LUT R132, R3, 0x2, RZ, 0xfc, !PT ;  /* 0x0000000203847812 */ /* 0x000fe200078efcff */
[----:B------:R-:W-:Y:S01]  /*c9e0*/  VIADD R137, R135, UR4 ;  /* 0x0000000487897c36 */ /* 0x000fe20008000000 */
[----:B------:R-:W-:-:S02]  /*c9f0*/  LOP3.LUT R170, R3, 0x3, RZ, 0xfc, !PT ;  /* 0x0000000303aa7812 */ /* 0x000fc400078efcff */
[----:B------:R-:W-:Y:S01]  /*ca00*/  LOP3.LUT R168, R3, 0x4, RZ, 0xfc, !PT ;  /* 0x0000000403a87812 */ /* 0x000fe200078efcff */
[----:B------:R-:W-:-:S04]  /*ca10*/  VIADD R139, R137, UR4 ;  /* 0x00000004898b7c36 */ /* 0x000fc80008000000 */
[----:B------:R-:W-:-:S04]  /*ca20*/  VIADD R149, R139, UR4 ;  /* 0x000000048b957c36 */ /* 0x000fc80008000000 */
[----:B------:R-:W-:-:S04]  /*ca30*/  VIADD R151, R149, UR4 ;  /* 0x0000000495977c36 */ /* 0x000fc80008000000 */
[----:B------:R-:W-:Y:S01]  /*ca40*/  VIADD R153, R151, UR4 ;  /* 0x0000000497997c36 */ /* 0x000fe20008000000 */
[----:B------:R-:W1:Y:S02]  /*ca50*/  @!P3 SYNCS.CCTL.IV [UR9+0x8000] ;  /* 0x00800000ff00b9b1 */ /* 0x000e640008000009 */
[----:B-1----:R-:W-:Y:S06]  /*ca60*/  BAR.SYNC.DEFER_BLOCKING 0x0 ;  /* 0x0000000000007b1d */ /* 0x002fec0000010000 */
[----:B------:R-:W1:Y:S01]  /*ca70*/  LDTM.x128 R4, tmem[UR10] ;  /* 0x0000000a000479ee */ /* 0x000e6200083c0000 */
[----:B------:R-:W3:Y:S01]  /*ca80*/  @!P3 SYNCS.CCTL.IV [UR9+0x8008] ;  /* 0x00800800ff00b9b1 */ /* 0x000ee20008000009 */
[----:B------:R-:W-:Y:S01]  /*ca90*/  NOP ;  /* 0x0000000000007918 */ /* 0x000fe20000000000 */
[----:B-1----:R-:W-:Y:S01]  /*caa0*/  F2FP.F16.F32.PACK_AB R166, R5, R4 ;  /* 0x0000000405a6723e */ /* 0x002fe200000000ff */
[----:B------:R-:W-:Y:S01]  /*cab0*/  VIADD R5, R153, UR4 ;  /* 0x0000000499057c36 */ /* 0x000fe20008000000 */
[----:B------:R-:W-:-:S02]  /*cac0*/  F2FP.F16.F32.PACK_AB R6, R7, R6 ;  /* 0x000000060706723e */ /* 0x000fc400000000ff */
[----:B------:R-:W-:Y:S02]  /*cad0*/  F2FP.F16.F32.PACK_AB R8, R9, R8 ;  /* 0x000000080908723e */ /* 0x000fe400000000ff */
[----:B------:R-:W-:Y:S02]  /*cae0*/  LOP3.LUT R7, R3, 0x6, RZ, 0xfc, !PT ;  /* 0x0000000603077812 */ /* 0x000fe400078efcff */
[----:B------:R-:W-:Y:S02]  /*caf0*/  PRMT R9, R6, 0x7632, R9 ;  /* 0x0000763206097816 */ /* 0x000fe40000000009 */
[----:B------:R-:W-:Y:S02]  /*cb00*/  F2FP.F16.F32.PACK_AB R10, R11, R10 ;  /* 0x0000000a0b0a723e */ /* 0x000fe400000000ff */
[----:B------:R-:W-:Y:S02]  /*cb10*/  F2FP.F16.F32.PACK_AB R12, R13, R12 ;  /* 0x0000000c0d0c723e */ /* 0x000fe400000000ff */
[----:B------:R-:W-:-:S02]  /*cb20*/  F2FP.F16.F32.PACK_AB R14, R15, R14 ;  /* 0x0000000e0f0e723e */ /* 0x000fc400000000ff */
[----:B------:R-:W-:Y:S02]  /*cb30*/  F2FP.F16.F32.PACK_AB R16, R17, R16 ;  /* 0x000000101110723e */ /* 0x000fe400000000ff */
[----:B------:R-:W-:Y:S02]  /*cb40*/  F2FP.F16.F32.PACK_AB R18, R19, R18 ;  /* 0x000000121312723e */ /* 0x000fe400000000ff */
[----:B------:R-:W-:Y:S02]  /*cb50*/  F2FP.F16.F32.PACK_AB R20, R21, R20 ;  /* 0x000000141514723e */ /* 0x000fe400000000ff */
        /* <DEDUP_REMOVED lines=55> */
[C---:B--2---:R-:W-:Y:S01]  /*ced0*/  ISETP.GE.AND P0, PT, R2.reuse, UR14, PT ;  /* 0x0000000e02007c0c */ /* 0x044fe2000bf06270 */
[----:B------:R-:W-:Y:S01]  /*cee0*/  IMAD R2, R2, UR5, RZ ;  /* 0x0000000502027c24 */ /* 0x000fe2000f8e02ff */
[----:B------:R-:W1:Y:S02]  /*cef0*/  LDCU UR5, c[0x0][0x39c] ;  /* 0x00007380ff0577ac */ /* 0x000e640008000800 */
[----:B------:R-:W-:-:S02]  /*cf00*/  ISETP.LT.AND P1, PT, R0, UR7, !P0 ;  /* 0x0000000700007c0c */ /* 0x000fc4000c721270 */
[----:B------:R-:W-:Y:S01]  /*cf10*/  LEA R0, P4, R2, UR12, 0x1 ;  /* 0x0000000c02007c11 */ /* 0x000fe2000f8808ff */
[----:B------:R-:W2:Y:S01]  /*cf20*/  LDCU UR7, c[0x0][0x39c] ;  /* 0x00007380ff0777ac */ /* 0x000ea20008000800 */
[----:B------:R-:W-:Y:S02]  /*cf30*/  ISETP.LT.AND P2, PT, R134, UR15, !P0 ;  /* 0x0000000f86007c0c */ /* 0x000fe4000c741270 */
[----:B------:R-:W-:Y:S02]  /*cf40*/  LEA.HI.X.SX32 R2, R2, UR13, 0x1, P4 ;  /* 0x0000000d02027c11 */ /* 0x000fe4000a0f0eff */
[-C--:B------:R-:W-:Y:S02]  /*cf50*/  LEA R140, P4, R133, R0.reuse, 0x1 ;  /* 0x00000000858c7211 */ /* 0x080fe400078808ff */
[----:B------:R-:W-:Y:S02]  /*cf60*/  LEA R142, P5, R135, R0, 0x1 ;  /* 0x00000000878e7211 */ /* 0x000fe400078a08ff */
[-C--:B------:R-:W-:Y:S01]  /*cf70*/  LEA.HI.X.SX32 R141, R133, R2.reuse, 0x1, P4 ;  /* 0x00000002858d7211 */ /* 0x080fe200020f0eff */
[----:B------:R-:W-:Y:S01]  /*cf80*/  VIADD R133, R5, UR4 ;  /* 0x0000000405857c36 */ /* 0x000fe20008000000 */
[----:B------:R-:W-:-:S02]  /*cf90*/  LEA.HI.X.SX32 R143, R135, R2, 0x1, P5 ;  /* 0x00000002878f7211 */ /* 0x000fc400028f0eff */
[-C--:B------:R-:W-:Y:S01]  /*cfa0*/  LEA R144, P4, R137, R0.reuse, 0x1 ;  /* 0x0000000089907211 */ /* 0x080fe200078808ff */
[----:B------:R-:W-:Y:S01]  /*cfb0*/  VIADD R135, R133, UR4 ;  /* 0x0000000485877c36 */ /* 0x000fe20008000000 */
[-C--:B------:R-:W-:Y:S02]  /*cfc0*/  LEA R146, P3, R139, R0.reuse, 0x1 ;  /* 0x000000008b927211 */ /* 0x080fe400078608ff */
[----:B------:R-:W-:Y:S02]  /*cfd0*/  LEA R148, P5, R149, R0, 0x1 ;  /* 0x0000000095947211 */ /* 0x000fe400078a08ff */
[-C--:B------:R-:W-:Y:S01]  /*cfe0*/  LEA.HI.X.SX32 R145, R137, R2.reuse, 0x1, P4 ;  /* 0x0000000289917211 */ /* 0x080fe200020f0eff */
[----:B------:R-:W-:Y:S01]  /*cff0*/  VIADD R137, R135, UR4 ;  /* 0x0000000487897c36 */ /* 0x000fe20008000000 */
[-C--:B------:R-:W-:Y:S02]  /*d000*/  LEA.HI.X.SX32 R147, R139, R2.reuse, 0x1, P3 ;  /* 0x000000028b937211 */ /* 0x080fe400018f0eff */
[----:B------:R-:W-:Y:S01]  /*d010*/  LEA.HI.X.SX32 R149, R149, R2, 0x1, P5 ;  /* 0x0000000295957211 */ /* 0x000fe200028f0eff */
[----:B------:R-:W-:Y:S01]  /*d020*/  VIADD R139, R137, UR4 ;  /* 0x00000004898b7c36 */ /* 0x000fe20008000000 */
[----:B------:R-:W-:-:S02]  /*d030*/  LEA R150, P3, R151, R0, 0x1 ;  /* 0x0000000097967211 */ /* 0x000fc400078608ff */
[-C--:B------:R-:W-:Y:S02]  /*d040*/  LEA R154, P5, R5, R0.reuse, 0x1 ;  /* 0x00000000059a7211 */ /* 0x080fe400078a08ff */
[----:B------:R-:W-:Y:S02]  /*d050*/  LEA R152, P4, R153, R0, 0x1 ;  /* 0x0000000099987211 */ /* 0x000fe400078808ff */
[-C--:B------:R-:W-:Y:S02]  /*d060*/  LEA.HI.X.SX32 R151, R151, R2.reuse, 0x1, P3 ;  /* 0x0000000297977211 */ /* 0x080fe400018f0eff */
[----:B------:R-:W-:Y:S01]  /*d070*/  LEA.HI.X.SX32 R155, R5, R2, 0x1, P5 ;  /* 0x00000002059b7211 */ /* 0x000fe200028f0eff */
[----:B------:R-:W-:Y:S01]  /*d080*/  VIADD R5, R139, UR4 ;  /* 0x000000048b057c36 */ /* 0x000fe20008000000 */
[----:B------:R-:W-:Y:S02]  /*d090*/  LEA R156, P3, R133, R0, 0x1 ;  /* 0x00000000859c7211 */ /* 0x000fe400078608ff */
[----:B------:R-:W-:-:S02]  /*d0a0*/  LEA.HI.X.SX32 R153, R153, R2, 0x1, P4 ;  /* 0x0000000299997211 */ /* 0x000fc400020f0eff */
[----:B------:R-:W-:Y:S02]  /*d0b0*/  LEA R158, P4, R135, R0, 0x1 ;  /* 0x00000000879e7211 */ /* 0x000fe400078808ff */
[-C--:B------:R-:W-:Y:S01]  /*d0c0*/  LEA.HI.X.SX32 R157, R133, R2.reuse, 0x1, P3 ;  /* 0x00000002859d7211 */ /* 0x080fe200018f0eff */
[----:B------:R-:W-:Y:S01]  /*d0d0*/  VIADD R133, R5, UR4 ;  /* 0x0000000405857c36 */ /* 0x000fe20008000000 */
[----:B------:R-:W-:Y:S02]  /*d0e0*/  LEA.HI.X.SX32 R159, R135, R2, 0x1, P4 ;  /* 0x00000002879f7211 */ /* 0x000fe400020f0eff */
[-C--:B------:R-:W-:Y:S01]  /*d0f0*/  LEA R164, P4, R5, R0.reuse, 0x1 ;  /* 0x0000000005a47211 */ /* 0x080fe200078808ff */
[----:B------:R-:W-:Y:S01]  /*d100*/  VIADD R135, R133, UR4 ;  /* 0x0000000485877c36 */ /* 0x000fe20008000000 */
[----:B------:R-:W-:Y:S02]  /*d110*/  LEA R162, P3, R139, R0, 0x1 ;  /* 0x000000008ba27211 */ /* 0x000fe400078608ff */
[----:B------:R-:W-:Y:S01]  /*d120*/  LEA.HI.X.SX32 R165, R5, R2, 0x1, P4 ;  /* 0x0000000205a57211 */ /* 0x000fe200020f0eff */
[----:B------:R-:W-:Y:S01]  /*d130*/  VIADD R5, R135, UR4 ;  /* 0x0000000487057c36 */ /* 0x000fe20008000000 */
[----:B------:R-:W-:-:S02]  /*d140*/  LEA R160, P5, R137, R0, 0x1 ;  /* 0x0000000089a07211 */ /* 0x000fc400078a08ff */
[----:B------:R-:W-:Y:S01]  /*d150*/  LEA.HI.X.SX32 R163, R139, R2, 0x1, P3 ;  /* 0x000000028ba37211 */ /* 0x000fe200018f0eff */
[----:B------:R-:W-:Y:S01]  /*d160*/  VIADD R167, R5, UR4 ;  /* 0x0000000405a77c36 */ /* 0x000fe20008000000 */
[-C--:B------:R-:W-:Y:S02]  /*d170*/  LEA R136, P3, R133, R0.reuse, 0x1 ;  /* 0x0000000085887211 */ /* 0x080fe400078608ff */
[----:B------:R-:W-:Y:S01]  /*d180*/  LEA R138, P4, R135, R0, 0x1 ;  /* 0x00000000878a7211 */ /* 0x000fe200078808ff */
[----:B------:R-:W-:Y:S01]  /*d190*/  VIADD R169, R167, UR4 ;  /* 0x00000004a7a97c36 */ /* 0x000fe20008000000 */
[----:B------:R-:W-:Y:S02]  /*d1a0*/  LEA.HI.X.SX32 R161, R137, R2, 0x1, P5 ;  /* 0x0000000289a17211 */ /* 0x000fe400028f0eff */
[----:B------:R-:W-:Y:S02]  /*d1b0*/  ISETP.LT.AND P5, PT, R3, UR15, !P0 ;  /* 0x0000000f03007c0c */ /* 0x000fe4000c7a1270 */
[----:B------:R-:W-:-:S02]  /*d1c0*/  ISETP.LT.AND P6, PT, R132, UR15, !P0 ;  /* 0x0000000f84007c0c */ /* 0x000fc4000c7c1270 */
[-C--:B------:R-:W-:Y:S02]  /*d1d0*/  LEA.HI.X.SX32 R137, R133, R2.reuse, 0x1, P3 ;  /* 0x0000000285897211 */ /* 0x080fe400018f0eff */
[----:B------:R-:W-:Y:S02]  /*d1e0*/  LEA.HI.X.SX32 R139, R135, R2, 0x1, P4 ;  /* 0x00000002878b7211 */ /* 0x000fe400020f0eff */
[-C--:B------:R-:W-:Y:S02]  /*d1f0*/  LEA R132, P3, R5, R0.reuse, 0x1 ;  /* 0x0000000005847211 */ /* 0x080fe400078608ff */
[----:B------:R-:W-:Y:S02]  /*d200*/  LEA R134, P4, R167, R0, 0x1 ;  /* 0x00000000a7867211 */ /* 0x000fe400078808ff */
[-C--:B------:R-:W-:Y:S01]  /*d210*/  LEA.HI.X.SX32 R133, R5, R2.reuse, 0x1, P3 ;  /* 0x0000000205857211 */ /* 0x080fe200018f0eff */
[----:B------:R4:W-:Y:S01]  /*d220*/  @P5 STG.E.U16 desc[UR22][R140.64], R166 ;  /* 0x000000a68c005986 */ /* 0x0009e2000c101516 */
[----:B------:R-:W-:-:S02]  /*d230*/  LEA.HI.X.SX32 R135, R167, R2, 0x1, P4 ;  /* 0x00000002a7877211 */ /* 0x000fc400020f0eff */
[----:B------:R-:W-:Y:S02]  /*d240*/  LEA R4, P3, R169, R0, 0x1 ;  /* 0x00000000a9047211 */ /* 0x000fe400078608ff */
[----:B------:R-:W-:Y:S02]  /*d250*/  ISETP.LT.AND P4, PT, R170, UR15, !P0 ;  /* 0x0000000faa007c0c */ /* 0x000fe4000c781270 */
[----:B------:R-:W-:Y:S02]  /*d260*/  LOP3.LUT R167, R3, 0x5, RZ, 0xfc, !PT ;  /* 0x0000000503a77812 */ /* 0x000fe400078efcff */
[C---:B------:R-:W-:Y:S01]  /*d270*/  LEA.HI.X.SX32 R5, R169.reuse, R2, 0x1, P3 ;  /* 0x00000002a9057211 */ /* 0x040fe200018f0eff */
[----:B------:R-:W-:Y:S01]  /*d280*/  VIADD R169, R169, UR4 ;  /* 0x00000004a9a97c36 */ /* 0x000fe20008000000 */
[----:B------:R-:W-:Y:S02]  /*d290*/  ISETP.LT.AND P3, PT, R168, UR15, !P0 ;  /* 0x0000000fa8007c0c */ /* 0x000fe4000c761270 */
[----:B----4-:R-:W-:Y:S01]  /*d2a0*/  PRMT R141, R166, 0x7632, R141 ;  /* 0x00007632a68d7816 */ /* 0x010fe2000000008d */
[----:B------:R-:W-:Y:S01]  /*d2b0*/  VIADD R11, R169, UR4 ;  /* 0x00000004a90b7c36 */ /* 0x000fe20008000000 */
[----:B------:R-:W-:-:S02]  /*d2c0*/  ISETP.LT.AND P5, PT, R167, UR15, !P0 ;  /* 0x0000000fa7007c0c */ /* 0x000fc4000c7a1270 */
[----:B------:R-:W-:Y:S01]  /*d2d0*/  PRMT R167, R6, 0x7610, R167 ;  /* 0x0000761006a77816 */ /* 0x000fe200000000a7 */
[----:B------:R-:W-:Y:S01]  /*d2e0*/  @P2 STG.E.U16 desc[UR22][R142.64], R141 ;  /* 0x0000008d8e002986 */ /* 0x000fe2000c101516 */
[----:B------:R-:W-:Y:S02]  /*d2f0*/  LOP3.LUT R6, R3, 0x8, RZ, 0xfc, !PT ;  /* 0x0000000803067812 */ /* 0x000fe400078efcff */
[----:B------:R-:W-:Y:S01]  /*d300*/  ISETP.LT.AND P2, PT, R7, UR15, !P0 ;  /* 0x0000000f07007c0c */ /* 0x000fe2000c741270 */
[----:B------:R-:W-:Y:S01]  /*d310*/  @P6 STG.E.U16 desc[UR22][R144.64], R167 ;  /* 0x000000a790006986 */ /* 0x000fe2000c101516 */
[----:B------:R-:W-:-:S03]  /*d320*/  LOP3.LUT R7, R3, 0x7, RZ, 0xfc, !PT ;  /* 0x0000000703077812 */ /* 0x000fc600078efcff */
[----:B------:R4:W-:Y:S01]  /*d330*/  @P4 STG.E.U16 desc[UR22][R146.64], R9 ;  /* 0x0000000992004986 */ /* 0x0009e2000c101516 */
[----:B------:R-:W-:Y:S02]  /*d340*/  ISETP.LT.AND P4, PT, R6, UR15, !P0 ;  /* 0x0000000f06007c0c */ /* 0x000fe4000c781270 */
[----:B------:R-:W-:Y:S01]  /*d350*/  LOP3.LUT R6, R3, 0x9, RZ, 0xfc, !PT ;  /* 0x0000000903067812 */ /* 0x000fe200078efcff */
[----:B------:R5:W-:Y:S01]  /*d360*/  @P3 STG.E.U16 desc[UR22][R148.64], R8 ;  /* 0x0000000894003986 */ /* 0x000be2000c101516 */
[----:B------:R-:W-:Y:S02]  /*d370*/  ISETP.LT.AND P6, PT, R7, UR15, !P0 ;  /* 0x0000000f07007c0c */ /* 0x000fe4000c7c1270 */
[----:B------:R-:W-:Y:S02]  /*d380*/  PRMT R7, R8, 0x7632, R7 ;  /* 0x0000763208077816 */ /* 0x000fe40000000007 */
[----:B------:R-:W-:Y:S02]  /*d390*/  ISETP.LT.AND P3, PT, R6, UR15, !P0 ;  /* 0x0000000f06007c0c */ /* 0x000fe4000c761270 */
[----:B------:R-:W-:Y:S01]  /*d3a0*/  LOP3.LUT R6, R3, 0xa, RZ, 0xfc, !PT ;  /* 0x0000000a03067812 */ /* 0x000fe200078efcff */
[----:B------:R0:W-:Y:S01]  /*d3b0*/  @P5 STG.E.U16 desc[UR22][R150.64], R7 ;  /* 0x0000000796005986 */ /* 0x0001e2000c101516 */
[----:B----4-:R-:W-:-:S02]  /*d3c0*/  PRMT R9, R12, 0x7632, R9 ;  /* 0x000076320c097816 */ /* 0x010fc40000000009 */
[----:B------:R-:W-:Y:S01]  /*d3d0*/  ISETP.LT.AND P5, PT, R6, UR15, !P0 ;  /* 0x0000000f06007c0c */ /* 0x000fe2000c7a1270 */
[----:B------:R4:W-:Y:S01]  /*d3e0*/  @P2 STG.E.U16 desc[UR22][R152.64], R10 ;  /* 0x0000000a98002986 */ /* 0x0009e2000c101516 */
[C---:B------:R-:W-:Y:S02]  /*d3f0*/  LOP3.LUT R6, R3.reuse, 0xb, RZ, 0xfc, !PT ;  /* 0x0000000b03067812 */ /* 0x040fe400078efcff */
[----:B-----5:R-:W-:Y:S02]  /*d400*/  PRMT R8, R10, 0x7632, R8 ;  /* 0x000076320a087816 */ /* 0x020fe40000000008 */
[----:B------:R-:W-:Y:S02]  /*d410*/  ISETP.LT.AND P2, PT, R6, UR15, !P0 ;  /* 0x0000000f06007c0c */ /* 0x000fe4000c741270 */
[C---:B------:R-:W-:Y:S01]  /*d420*/  LOP3.LUT R6, R3.reuse, 0xc, RZ, 0xfc, !PT ;  /* 0x0000000c03067812 */ /* 0x040fe200078efcff */
[----:B------:R5:W-:Y:S01]  /*d430*/  @P6 STG.E.U16 desc[UR22][R154.64], R8 ;  /* 0x000000089a006986 */ /* 0x000be2000c101516 */
[----:B0-----:R-:W-:-:S02]  /*d440*/  LOP3.LUT R7, R3, 0xe, RZ, 0xfc, !PT ;  /* 0x0000000e03077812 */ /* 0x001fc400078efcff */
[----:B------:R-:W-:Y:S01]  /*d450*/  ISETP.LT.AND P6, PT, R6, UR15, !P0 ;  /* 0x0000000f06007c0c */ /* 0x000fe2000c7c1270 */
[----:B------:R-:W-:Y:S01]  /*d460*/  @P4 STG.E.U16 desc[UR22][R156.64], R12 ;  /* 0x0000000c9c004986 */ /* 0x000fe2000c101516 */
[C---:B------:R-:W-:Y:S02]  /*d470*/  LOP3.LUT R6, R3.reuse, 0xd, RZ, 0xfc, !PT ;  /* 0x0000000d03067812 */ /* 0x040fe400078efcff */
[C---:B----4-:R-:W-:Y:S01]  /*d480*/  LOP3.LUT R10, R3.reuse, 0x16, RZ, 0xfc, !PT ;  /* 0x00000016030a7812 */ /* 0x050fe200078efcff */
[----:B------:R0:W-:Y:S01]  /*d490*/  @P3 STG.E.U16 desc[UR22][R158.64], R9 ;  /* 0x000000099e003986 */ /* 0x0001e2000c101516 */
[----:B------:R-:W-:Y:S02]  /*d4a0*/  ISETP.LT.AND P4, PT, R6, UR15, !P0 ;  /* 0x0000000f06007c0c */ /* 0x000fe4000c781270 */
[----:B------:R-:W-:Y:S01]  /*d4b0*/  LOP3.LUT R6, R3, 0xf, RZ, 0xfc, !PT ;  /* 0x0000000f03067812 */ /* 0x000fe200078efcff */
[----:B------:R-:W-:Y:S01]  /*d4c0*/  @P5 STG.E.U16 desc[UR22][R160.64], R14 ;  /* 0x0000000ea0005986 */ /* 0x000fe2000c101516 */
[----:B------:R-:W-:-:S02]  /*d4d0*/  ISETP.LT.AND P3, PT, R7, UR15, !P0 ;  /* 0x0000000f07007c0c */ /* 0x000fc4000c761270 */
[----:B------:R-:W-:Y:S02]  /*d4e0*/  PRMT R7, R14, 0x7632, R7 ;  /* 0x000076320e077816 */ /* 0x000fe40000000007 */
[----:B------:R-:W-:Y:S02]  /*d4f0*/  ISETP.LT.AND P5, PT, R6, UR15, !P0 ;  /* 0x0000000f06007c0c */ /* 0x000fe4000c7a1270 */
[C---:B------:R-:W-:Y:S01]  /*d500*/  LOP3.LUT R6, R3.reuse, 0x10, RZ, 0xfc, !PT ;  /* 0x0000001003067812 */ /* 0x040fe200078efcff */
[----:B------:R4:W-:Y:S01]  /*d510*/  @P2 STG.E.U16 desc[UR22][R162.64], R7 ;  /* 0x00000007a2002986 */ /* 0x0009e2000c101516 */
[----:B-----5:R-:W-:Y:S02]  /*d520*/  PRMT R8, R16, 0x7632, R8 ;  /* 0x0000763210087816 */ /* 0x020fe40000000008 */
[----:B------:R-:W-:Y:S01]  /*d530*/  ISETP.LT.AND P2, PT, R6, UR15, !P0 ;  /* 0x0000000f06007c0c */ /* 0x000fe2000c741270 */
[----:B------:R-:W-:Y:S01]  /*d540*/  @P6 STG.E.U16 desc[UR22][R164.64], R16 ;  /* 0x00000010a4006986 */ /* 0x000fe2000c101516 */
[----:B------:R-:W-:-:S02]  /*d550*/  LOP3.LUT R6, R3, 0x11, RZ, 0xfc, !PT ;  /* 0x0000001103067812 */ /* 0x000fc400078efcff */
[----:B0-----:R-:W-:Y:S01]  /*d560*/  PRMT R9, R18, 0x7632, R9 ;  /* 0x0000763212097816 */ /* 0x001fe20000000009 */
[----:B------:R0:W-:Y:S01]  /*d570*/  @P4 STG.E.U16 desc[UR22][R136.64], R8 ;  /* 0x0000000888004986 */ /* 0x0001e2000c101516 */
[----:B------:R-:W-:Y:S02]  /*d580*/  ISETP.LT.AND P6, PT, R6, UR15, !P0 ;  /* 0x0000000f06007c0c */ /* 0x000fe4000c7c1270 */
[C---:B------:R-:W-:Y:S01]  /*d590*/  LOP3.LUT R6, R3.reuse, 0x12, RZ, 0xfc, !PT ;  /* 0x0000001203067812 */ /* 0x040fe200078efcff */
[----:B------:R-:W-:Y:S01]  /*d5a0*/  @P3 STG.E.U16 desc[UR22][R138.64], R18 ;  /* 0x000000128a003986 */ /* 0x000fe2000c101516 */
[----:B------:R-:W-:Y:S02]  /*d5b0*/  PRMT R12, R20, 0x7632, R12 ;  /* 0x00007632140c7816 */ /* 0x000fe4000000000c */
[----:B-1----:R-:W-:Y:S01]  /*d5c0*/  ISETP.LT.AND P4, PT, R6, UR5, !P0 ;  /* 0x0000000506007c0c */ /* 0x002fe2000c781270 */
[----:B------:R-:W1:Y:S01]  /*d5d0*/  LDCU UR5, c[0x0][0x39c] ;  /* 0x00007380ff0577ac */ /* 0x000e620008000800 */
[C---:B------:R-:W-:Y:S01]  /*d5e0*/  LOP3.LUT R6, R3.reuse, 0x13, RZ, 0xfc, !PT ;  /* 0x0000001303067812 */ /* 0x040fe200078efcff */
[----:B------:R-:W-:Y:S01]  /*d5f0*/  @P5 STG.E.U16 desc[UR22][R132.64], R9 ;  /* 0x0000000984005986 */ /* 0x000fe2000c101516 */
[----:B----4-:R-:W-:-:S02]  /*d600*/  LOP3.LUT R7, R3, 0x15, RZ, 0xfc, !PT ;  /* 0x0000001503077812 */ /* 0x010fc400078efcff */
[----:B------:R-:W-:Y:S01]  /*d610*/  ISETP.LT.AND P3, PT, R6, UR6, !P0 ;  /* 0x0000000606007c0c */ /* 0x000fe2000c761270 */
[----:B------:R-:W4:Y:S01]  /*d620*/  LDCU UR6, c[0x0][0x39c] ;  /* 0x00007380ff0677ac */ /* 0x000f220008000800 */
[----:B------:R-:W-:Y:S01]  /*d630*/  LOP3.LUT R6, R3, 0x14, RZ, 0xfc, !PT ;  /* 0x0000001403067812 */ /* 0x000fe200078efcff */
[----:B------:R-:W-:Y:S03]  /*d640*/  @P2 STG.E.U16 desc[UR22][R134.64], R20 ;  /* 0x0000001486002986 */ /* 0x000fe6000c101516 */
[----:B--2---:R-:W-:Y:S01]  /*d650*/  ISETP.LT.AND P5, PT, R6, UR7, !P0 ;  /* 0x0000000706007c0c */ /* 0x004fe2000c7a1270 */
[----:B------:R2:W-:Y:S01]  /*d660*/  @P6 STG.E.U16 desc[UR22][R4.64], R12 ;  /* 0x0000000c04006986 */ /* 0x0005e2000c101516 */
[----:B------:R-:W-:Y:S01]  /*d670*/  LEA R6, P6, R169, R0, 0x1 ;  /* 0x00000000a9067211 */ /* 0x000fe200078c08ff */
[----:B------:R-:W5:Y:S01]  /*d680*/  LDCU UR7, c[0x0][0x39c] ;  /* 0x00007380ff0777ac */ /* 0x000f620008000800 */
[----:B-1----:R-:W-:Y:S01]  /*d690*/  ISETP.LT.AND P2, PT, R7, UR5, !P0 ;  /* 0x0000000507007c0c */ /* 0x002fe2000c741270 */
[----:B------:R-:W1:Y:S01]  /*d6a0*/  LDCU UR5, c[0x0][0x39c] ;  /* 0x00007380ff0577ac */ /* 0x000e620008000800 */
[----:B------:R-:W-:-:S02]  /*d6b0*/  LEA.HI.X.SX32 R7, R169, R2, 0x1, P6 ;  /* 0x00000002a9077211 */ /* 0x000fc400030f0eff */
[C---:B0-----:R-:W-:Y:S02]  /*d6c0*/  LEA R8, P6, R11.reuse, R0, 0x1 ;  /* 0x000000000b087211 */ /* 0x041fe400078c08ff */
[----:B--2---:R-:W-:Y:S01]  /*d6d0*/  PRMT R5, R22, 0x7632, R5 ;  /* 0x0000763216057816 */ /* 0x004fe20000000005 */
[----:B------:R0:W-:Y:S01]  /*d6e0*/  @P4 STG.E.U16 desc[UR22][R6.64], R22 ;  /* 0x0000001606004986 */ /* 0x0001e2000c101516 */
[C---:B------:R-:W-:Y:S01]  /*d6f0*/  LEA.HI.X.SX32 R9, R11.reuse, R2, 0x1, P6 ;  /* 0x000000020b097211 */ /* 0x040fe200030f0eff */
[----:B------:R-:W-:Y:S01]  /*d700*/  VIADD R11, R11, UR4 ;  /* 0x000000040b0b7c36 */ /* 0x000fe20008000000 */
[----:B----4-:R-:W-:Y:S01]  /*d710*/  ISETP.LT.AND P4, PT, R10, UR6, !P0 ;  /* 0x000000060a007c0c */ /* 0x010fe2000c781270 */
[----:B------:R-:W2:Y:S01]  /*d720*/  LDCU UR6, c[0x0][0x39c] ;  /* 0x00007380ff0677ac */ /* 0x000ea20008000800 */
[----:B------:R-:W-:Y:S01]  /*d730*/  LOP3.LUT R10, R3, 0x17, RZ, 0xfc, !PT ;  /* 0x00000017030a7812 */ /* 0x000fe200078efcff */
[----:B------:R4:W-:Y:S01]  /*d740*/  @P3 STG.E.U16 desc[UR22][R8.64], R5 ;  /* 0x0000000508003986 */ /* 0x0009e2000c101516 */
[C---:B------:R-:W-:Y:S01]  /*d750*/  LEA R4, P3, R11.reuse, R0, 0x1 ;  /* 0x000000000b047211 */ /* 0x040fe200078608ff */
[----:B------:R-:W-:-:S05]  /*d760*/  VIADD R13, R11, UR4 ;  /* 0x000000040b0d7c36 */ /* 0x000fca0008000000 */
[----:B0-----:R-:W-:-:S04]  /*d770*/  LEA R6, P6, R13, R0, 0x1 ;  /* 0x000000000d067211 */ /* 0x001fc800078c08ff */
[CC--:B------:R-:W-:Y:S01]  /*d780*/  LEA.HI.X.SX32 R7, R13.reuse, R2.reuse, 0x1, P6 ;  /* 0x000000020d077211 */ /* 0x0c0fe200030f0eff */
[----:B------:R-:W-:Y:S01]  /*d790*/  VIADD R13, R13, UR4 ;  /* 0x000000040d0d7c36 */ /* 0x000fe20008000000 */
[----:B----4-:R-:W-:Y:S02]  /*d7a0*/  LEA.HI.X.SX32 R5, R11, R2, 0x1, P3 ;  /* 0x000000020b057211 */ /* 0x010fe400018f0eff */
[----:B-1----:R-:W-:Y:S01]  /*d7b0*/  ISETP.LT.AND P3, PT, R10, UR5, !P0 ;  /* 0x000000050a007c0c */ /* 0x002fe2000c761270 */
[----:B------:R-:W0:Y:S01]  /*d7c0*/  LDCU UR5, c[0x0][0x39c] ;  /* 0x00007380ff0577ac */ /* 0x000e220008000800 */
[----:B------:R-:W-:Y:S01]  /*d7d0*/  LOP3.LUT R8, R3, 0x18, RZ, 0xfc, !PT ;  /* 0x0000001803087812 */ /* 0x000fe200078efcff */
[----:B------:R1:W-:Y:S01]  /*d7e0*/  @P5 STG.E.U16 desc[UR22][R4.64], R24 ;  /* 0x0000001804005986 */ /* 0x0003e2000c101516 */
[----:B------:R-:W-:Y:S01]  /*d7f0*/  PRMT R9, R24, 0x7632, R9 ;  /* 0x0000763218097816 */ /* 0x000fe20000000009 */
[----:B------:R-:W-:Y:S01]  /*d800*/  VIADD R11, R13, UR4 ;  /* 0x000000040d0b7c36 */ /* 0x000fe20008000000 */
[----:B--2---:R-:W-:Y:S01]  /*d810*/  ISETP.LT.AND P6, PT, R8, UR6, !P0 ;  /* 0x0000000608007c0c */ /* 0x004fe2000c7c1270 */
[----:B------:R-:W2:Y:S01]  /*d820*/  LDCU UR6, c[0x0][0x39c] ;  /* 0x00007380ff0677ac */ /* 0x000ea20008000800 */
[----:B------:R-:W-:Y:S01]  /*d830*/  LOP3.LUT R10, R3, 0x1c, RZ, 0xfc, !PT ;  /* 0x0000001c030a7812 */ /* 0x000fe200078efcff */
[----:B------:R4:W-:Y:S01]  /*d840*/  @P2 STG.E.U16 desc[UR22][R6.64], R9 ;  /* 0x0000000906002986 */ /* 0x0009e2000c101516 */
[----:B------:R-:W-:-:S02]  /*d850*/  LEA R8, P2, R13, R0, 0x1 ;  /* 0x000000000d087211 */ /* 0x000fc400078408ff */
[C---:B-1----:R-:W-:Y:S02]  /*d860*/  LOP3.LUT R4, R3.reuse, 0x19, RZ, 0xfc, !PT ;  /* 0x0000001903047812 */ /* 0x042fe400078efcff */
[----:B------:R-:W-:Y:S02]  /*d870*/  LOP3.LUT R5, R3, 0x1a, RZ, 0xfc, !PT ;  /* 0x0000001a03057812 */ /* 0x000fe400078efcff */
[----:B0-----:R-:W-:Y:S01]  /*d880*/  ISETP.LT.AND P5, PT, R4, UR5, !P0 ;  /* 0x0000000504007c0c */ /* 0x001fe2000c7a1270 */
[----:B------:R-:W0:Y:S01]  /*d890*/  LDCU UR5, c[0x0][0x39c] ;  /* 0x00007380ff0577ac */ /* 0x000e220008000800 */
[----:B----4-:R-:W-:Y:S02]  /*d8a0*/  LEA.HI.X.SX32 R9, R13, R2, 0x1, P2 ;  /* 0x000000020d097211 */ /* 0x010fe400010f0eff */
[----:B------:R-:W-:Y:S02]  /*d8b0*/  LEA R4, P2, R11, R0, 0x1 ;  /* 0x000000000b047211 */ /* 0x000fe400078408ff */
[----:B------:R-:W-:Y:S01]  /*d8c0*/  PRMT R7, R26, 0x7632, R7 ;  /* 0x000076321a077816 */ /* 0x000fe20000000007 */
[----:B------:R-:W-:Y:S01]  /*d8d0*/  @P4 STG.E.U16 desc[UR22][R8.64], R26 ;  /* 0x0000001a08004986 */ /* 0x000fe2000c101516 */
[----:B-----5:R-:W-:Y:S01]  /*d8e0*/  ISETP.LT.AND P4, PT, R5, UR7, !P0 ;  /* 0x0000000705007c0c */ /* 0x020fe2000c781270 */
[----:B------:R-:W1:Y:S01]  /*d8f0*/  LDCU UR7, c[0x0][0x39c] ;  /* 0x00007380ff0777ac */ /* 0x000e620008000800 */
[C---:B------:R-:W-:Y:S01]  /*d900*/  LEA.HI.X.SX32 R5, R11.reuse, R2, 0x1, P2 ;  /* 0x000000020b057211 */ /* 0x040fe200010f0eff */
[----:B------:R-:W-:Y:S01]  /*d910*/  VIADD R11, R11, UR4 ;  /* 0x000000040b0b7c36 */ /* 0x000fe20008000000 */
[----:B------:R-:W-:-:S03]  /*d920*/  LOP3.LUT R6, R3, 0x1b, RZ, 0xfc, !PT ;  /* 0x0000001b03067812 */ /* 0x000fc600078efcff */
[----:B------:R4:W-:Y:S01]  /*d930*/  @P3 STG.E.U16 desc[UR22][R4.64], R7 ;  /* 0x0000000704003986 */ /* 0x0009e2000c101516 */
[----:B--2---:R-:W-:Y:S01]  /*d940*/  ISETP.LT.AND P2, PT, R6, UR6, !P0 ;  /* 0x0000000606007c0c */ /* 0x004fe2000c741270 */
[C---:B------:R-:W-:Y:S01]  /*d950*/  VIADD R13, R11.reuse, UR4 ;  /* 0x000000040b0d7c36 */ /* 0x040fe20008000000 */
[C---:B------:R-:W-:Y:S01]  /*d960*/  LEA R6, P3, R11.reuse, R0, 0x1 ;  /* 0x000000000b067211 */ /* 0x040fe200078608ff */
[----:B------:R-:W2:Y:S03]  /*d970*/  LDCU UR6, c[0x0][0x39c] ;  /* 0x00007380ff0677ac */ /* 0x000ea60008000800 */
[----:B----4-:R-:W-:Y:S02]  /*d980*/  LEA.HI.X.SX32 R7, R11, R2, 0x1, P3 ;  /* 0x000000020b077211 */ /* 0x010fe400018f0eff */
[C---:B------:R-:W-:Y:S02]  /*d990*/  LEA R8, P3, R13.reuse, R0, 0x1 ;  /* 0x000000000d087211 */ /* 0x040fe400078608ff */
[----:B------:R-:W-:Y:S01]  /*d9a0*/  PRMT R5, R28, 0x7632, R5 ;  /* 0x000076321c057816 */ /* 0x000fe20000000005 */
[----:B------:R4:W-:Y:S01]  /*d9b0*/  @P6 STG.E.U16 desc[UR22][R6.64], R28 ;  /* 0x0000001c06006986 */ /* 0x0009e2000c101516 */
[C---:B------:R-:W-:Y:S01]  /*d9c0*/  LEA.HI.X.SX32 R9, R13.reuse, R2, 0x1, P3 ;  /* 0x000000020d097211 */ /* 0x040fe200018f0eff */
[----:B------:R-:W-:Y:S01]  /*d9d0*/  VIADD R13, R13, UR4 ;  /* 0x000000040d0d7c36 */ /* 0x000fe20008000000 */
[----:B0-----:R-:W-:Y:S01]  /*d9e0*/  ISETP.LT.AND P3, PT, R10, UR5, !P0 ;  /* 0x000000050a007c0c */ /* 0x001fe2000c761270 */
[----:B------:R-:W0:Y:S01]  /*d9f0*/  LDCU UR5, c[0x0][0x39c] ;  /* 0x00007380ff0577ac */ /* 0x000e220008000800 */
[----:B------:R-:W-:Y:S01]  /*da00*/  LOP3.LUT R10, R3, 0x1d, RZ, 0xfc, !PT ;  /* 0x0000001d030a7812 */ /* 0x000fe200078efcff */
[----:B------:R5:W-:Y:S01]  /*da10*/  @P5 STG.E.U16 desc[UR22][R8.64], R5 ;  /* 0x0000000508005986 */ /* 0x000be2000c101516 */
[C---:B------:R-:W-:Y:S01]  /*da20*/  LEA R4, P5, R13.reuse, R0, 0x1 ;  /* 0x000000000d047211 */ /* 0x040fe200078a08ff */
[----:B------:R-:W-:Y:S01]  /*da30*/  VIADD R11, R13, UR4 ;  /* 0x000000040d0b7c36 */ /* 0x000fe20008000000 */
[----:B----4-:R-:W-:-:S04]  /*da40*/  LOP3.LUT R7, R3, 0x1e, RZ, 0xfc, !PT ;  /* 0x0000001e03077812 */ /* 0x010fc800078efcff */
[----:B------:R-:W-:Y:S02]  /*da50*/  LEA R6, P6, R11, R0, 0x1 ;  /* 0x000000000b067211 */ /* 0x000fe400078c08ff */
[-C--:B-----5:R-:W-:Y:S02]  /*da60*/  LEA.HI.X.SX32 R5, R13, R2.reuse, 0x1, P5 ;  /* 0x000000020d057211 */ /* 0x0a0fe400028f0eff */
[----:B--2---:R-:W-:Y:S01]  /*da70*/  ISETP.LT.AND P5, PT, R10, UR6, !P0 ;  /* 0x000000060a007c0c */ /* 0x004fe2000c7a1270 */
[----:B------:R-:W2:Y:S01]  /*da80*/  LDCU UR6, c[0x0][0x39c] ;  /* 0x00007380ff0677ac */ /* 0x000ea20008000800 */
[----:B------:R-:W-:Y:S01]  /*da90*/  LOP3.LUT R9, R3, 0x1f, RZ, 0xfc, !PT ;  /* 0x0000001f03097812 */ /* 0x000fe200078efcff */
[----:B------:R4:W-:Y:S01]  /*daa0*/  @P4 STG.E.U16 desc[UR22][R4.64], R30 ;  /* 0x0000001e04004986 */ /* 0x0009e2000c101516 */
[----:B-1----:R-:W-:Y:S01]  /*dab0*/  ISETP.LT.AND P4, PT, R7, UR7, !P0 ;  /* 0x0000000707007c0c */ /* 0x002fe2000c781270 */
[----:B------:R-:W1:Y:S01]  /*dac0*/  LDCU UR7, c[0x0][0x39c] ;  /* 0x00007380ff0777ac */ /* 0x000e620008000800 */
[C---:B------:R-:W-:Y:S01]  /*dad0*/  LEA.HI.X.SX32 R7, R11.reuse, R2, 0x1, P6 ;  /* 0x000000020b077211 */ /* 0x040fe200030f0eff */
[----:B------:R-:W-:Y:S01]  /*dae0*/  VIADD R11, R11, UR4 ;  /* 0x000000040b0b7c36 */ /* 0x000fe20008000000 */
[----:B------:R-:W-:-:S03]  /*daf0*/  LOP3.LUT R10, R3, 0x20, RZ, 0xfc, !PT ;  /* 0x00000020030a7812 */ /* 0x000fc600078efcff */
[C---:B------:R-:W-:Y:S01]  /*db00*/  VIADD R13, R11.reuse, UR4 ;  /* 0x000000040b0d7c36 */ /* 0x040fe20008000000 */
[----:B------:R-:W-:Y:S02]  /*db10*/  LEA R8, P6, R11, R0, 0x1 ;  /* 0x000000000b087211 */ /* 0x000fe400078c08ff */
[----:B----4-:R-:W-:-:S05]  /*db20*/  PRMT R5, R30, 0x7632, R5 ;  /* 0x000076321e057816 */ /* 0x010fca0000000005 */
[----:B------:R4:W-:Y:S01]  /*db30*/  @P2 STG.E.U16 desc[UR22][R6.64], R5 ;  /* 0x0000000506002986 */ /* 0x0009e2000c101516 */
[----:B0-----:R-:W-:Y:S01]  /*db40*/  ISETP.LT.AND P2, PT, R9, UR5, !P0 ;  /* 0x0000000509007c0c */ /* 0x001fe2000c741270 */
[----:B------:R-:W0:Y:S01]  /*db50*/  LDCU UR5, c[0x0][0x39c] ;  /* 0x00007380ff0577ac */ /* 0x000e220008000800 */
[----:B------:R-:W-:Y:S02]  /*db60*/  LEA.HI.X.SX32 R9, R11, R2, 0x1, P6 ;  /* 0x000000020b097211 */ /* 0x000fe400030f0eff */
[----:B------:R-:W-:-:S03]  /*db70*/  LEA R4, P6, R13, R0, 0x1 ;  /* 0x000000000d047211 */ /* 0x000fc600078c08ff */
[----:B------:R5:W-:Y:S01]  /*db80*/  @P3 STG.E.U16 desc[UR22][R8.64], R32 ;  /* 0x0000002008003986 */ /* 0x000be2000c101516 */
[----:B--2---:R-:W-:Y:S01]  /*db90*/  ISETP.LT.AND P3, PT, R10, UR6, !P0 ;  /* 0x000000060a007c0c */ /* 0x004fe2000c761270 */
[----:B------:R-:W2:Y:S01]  /*dba0*/  LDCU UR6, c[0x0][0x39c] ;  /* 0x00007380ff0677ac */ /* 0x000ea20008000800 */
[----:B------:R-:W-:Y:S02]  /*dbb0*/  LOP3.LUT R10, R3, 0x21, RZ, 0xfc, !PT ;  /* 0x00000021030a7812 */ /* 0x000fe400078efcff */
[C---:B----4-:R-:W-:Y:S01]  /*dbc0*/  LEA.HI.X.SX32 R5, R13.reuse, R2, 0x1, P6 ;  /* 0x000000020d057211 */ /* 0x050fe200030f0eff */
[----:B------:R-:W-:Y:S01]  /*dbd0*/  VIADD R13, R13, UR4 ;  /* 0x000000040d0d7c36 */ /* 0x000fe20008000000 */
[----:B------:R-:W-:-:S03]  /*dbe0*/  PRMT R7, R32, 0x7632, R7 ;  /* 0x0000763220077816 */ /* 0x000fc60000000007 */
[C---:B------:R-:W-:Y:S02]  /*dbf0*/  VIADD R11, R13.reuse, UR4 ;  /* 0x000000040d0b7c36 */ /* 0x040fe40008000000 */
[----:B------:R4:W-:Y:S01]  /*dc00*/  @P5 STG.E.U16 desc[UR22][R4.64], R7 ;  /* 0x0000000704005986 */ /* 0x0009e2000c101516 */
[-C--:B------:R-:W-:Y:S02]  /*dc10*/  LEA R6, P5, R13, R0.reuse, 0x1 ;  /* 0x000000000d067211 */ /* 0x080fe400078a08ff */
[----:B-----5:R-:W-:-:S04]  /*dc20*/  LEA R8, P6, R11, R0, 0x1 ;  /* 0x000000000b087211 */ /* 0x020fc800078c08ff */
[CC--:B------:R-:W-:Y:S01]  /*dc30*/  LEA.HI.X.SX32 R9, R11.reuse, R2.reuse, 0x1, P6 ;  /* 0x000000020b097211 */ /* 0x0c0fe200030f0eff */
[----:B------:R-:W-:Y:S01]  /*dc40*/  VIADD R11, R11, UR4 ;  /* 0x000000040b0b7c36 */ /* 0x000fe20008000000 */
[----:B----4-:R-:W-:-:S03]  /*dc50*/  LEA.HI.X.SX32 R7, R13, R2, 0x1, P5 ;  /* 0x000000020d077211 */ /* 0x010fc600028f0eff */
[----:B------:R-:W-:Y:S01]  /*dc60*/  VIADD R13, R11, UR4 ;  /* 0x000000040b0d7c36 */ /* 0x000fe20008000000 */
[----:B0-----:R-:W-:Y:S01]  /*dc70*/  ISETP.LT.AND P5, PT, R10, UR5, !P0 ;  /* 0x000000050a007c0c */ /* 0x001fe2000c7a1270 */
[----:B------:R-:W0:Y:S01]  /*dc80*/  LDCU UR5, c[0x0][0x39c] ;  /* 0x00007380ff0577ac */ /* 0x000e220008000800 */
[C---:B------:R-:W-:Y:S01]  /*dc90*/  LOP3.LUT R4, R3.reuse, 0x22, RZ, 0xfc, !PT ;  /* 0x0000002203047812 */ /* 0x040fe200078efcff */
[----:B------:R4:W-:Y:S01]  /*dca0*/  @P4 STG.E.U16 desc[UR22][R6.64], R34 ;  /* 0x0000002206004986 */ /* 0x0009e2000c101516 */
[----:B------:R-:W-:Y:S02]  /*dcb0*/  PRMT R5, R34, 0x7632, R5 ;  /* 0x0000763222057816 */ /* 0x000fe40000000005 */
[----:B--2---:R-:W-:Y:S01]  /*dcc0*/  ISETP.LT.AND P6, PT, R4, UR6, !P0 ;  /* 0x0000000604007c0c */ /* 0x004fe2000c7c1270 */
[----:B------:R-:W2:Y:S01]  /*dcd0*/  LDCU UR6, c[0x0][0x39c] ;  /* 0x00007380ff0677ac */ /* 0x000ea20008000800 */
[----:B------:R-:W-:Y:S01]  /*dce0*/  LOP3.LUT R10, R3, 0x26, RZ, 0xfc, !PT ;  /* 0x00000026030a7812 */ /* 0x000fe200078efcff */
[----:B------:R5:W-:Y:S01]  /*dcf0*/  @P2 STG.E.U16 desc[UR22][R8.64], R5 ;  /* 0x0000000508002986 */ /* 0x000be2000c101516 */
[----:B------:R-:W-:-:S02]  /*dd00*/  LEA R4, P2, R11, R0, 0x1 ;  /* 0x000000000b047211 */ /* 0x000fc400078408ff */
[C---:B----4-:R-:W-:Y:S02]  /*dd10*/  LOP3.LUT R6, R3.reuse, 0x23, RZ, 0xfc, !PT ;  /* 0x0000002303067812 */ /* 0x050fe400078efcff */
[----:B------:R-:W-:Y:S02]  /*dd20*/  LOP3.LUT R7, R3, 0x24, RZ, 0xfc, !PT ;  /* 0x0000002403077812 */ /* 0x000fe400078efcff */
[----:B0-----:R-:W-:Y:S01]  /*dd30*/  ISETP.LT.AND P4, PT, R6, UR5, !P0 ;  /* 0x0000000506007c0c */ /* 0x001fe2000c781270 */
[----:B------:R-:W0:Y:S01]  /*dd40*/  LDCU UR5, c[0x0][0x39c] ;  /* 0x00007380ff0577ac */ /* 0x000e220008000800 */
[----:B-----5:R-:W-:Y:S02]  /*dd50*/  LEA.HI.X.SX32 R5, R11, R2, 0x1, P2 ;  /* 0x000000020b057211 */ /* 0x020fe400010f0eff */
[----:B------:R-:W-:Y:S02]  /*dd60*/  LEA R6, P2, R13, R0, 0x1 ;  /* 0x000000000d067211 */ /* 0x000fe400078408ff */
[----:B------:R-:W-:Y:S01]  /*dd70*/  LOP3.LUT R8, R3, 0x25, RZ, 0xfc, !PT ;  /* 0x0000002503087812 */ /* 0x000fe200078efcff */
[----:B------:R4:W-:Y:S01]  /*dd80*/  @P3 STG.E.U16 desc[UR22][R4.64], R36 ;  /* 0x0000002404003986 */ /* 0x0009e2000c101516 */
[----:B-1----:R-:W-:Y:S01]  /*dd90*/  ISETP.LT.AND P3, PT, R7, UR7, !P0 ;  /* 0x0000000707007c0c */ /* 0x002fe2000c761270 */
[----:B------:R-:W1:Y:S01]  /*dda0*/  LDCU UR7, c[0x0][0x39c] ;  /* 0x00007380ff0777ac */ /* 0x000e620008000800 */
[C---:B------:R-:W-:Y:S01]  /*ddb0*/  LEA.HI.X.SX32 R7, R13.reuse, R2, 0x1, P2 ;  /* 0x000000020d077211 */ /* 0x040fe200010f0eff */
[----:B------:R-:W-:Y:S01]  /*ddc0*/  VIADD R13, R13, UR4 ;  /* 0x000000040d0d7c36 */ /* 0x000fe20008000000 */
[----:B--2---:R-:W-:Y:S01]  /*ddd0*/  ISETP.LT.AND P2, PT, R8, UR6, !P0 ;  /* 0x0000000608007c0c */ /* 0x004fe2000c741270 */
[----:B------:R-:W2:Y:S02]  /*dde0*/  LDCU UR6, c[0x0][0x39c] ;  /* 0x00007380ff0677ac */ /* 0x000ea40008000800 */
[----:B------:R-:W-:Y:S01]  /*ddf0*/  VIADD R11, R13, UR4 ;  /* 0x000000040d0b7c36 */ /* 0x000fe20008000000 */
[----:B----4-:R-:W-:-:S05]  /*de00*/  PRMT R5, R36, 0x7632, R5 ;  /* 0x0000763224057816 */ /* 0x010fca0000000005 */
[----:B------:R4:W-:Y:S01]  /*de10*/  @P5 STG.E.U16 desc[UR22][R6.64], R5 ;  /* 0x0000000506005986 */ /* 0x0009e2000c101516 */
[----:B------:R-:W-:-:S04]  /*de20*/  LEA R8, P5, R13, R0, 0x1 ;  /* 0x000000000d087211 */ /* 0x000fc800078a08ff */
[----:B------:R-:W-:Y:S02]  /*de30*/  LEA.HI.X.SX32 R9, R13, R2, 0x1, P5 ;  /* 0x000000020d097211 */ /* 0x000fe400028f0eff */
[----:B------:R-:W-:-:S03]  /*de40*/  LEA R4, P5, R11, R0, 0x1 ;  /* 0x000000000b047211 */ /* 0x000fc600078a08ff */
[----:B------:R5:W-:Y:S01]  /*de50*/  @P6 STG.E.U16 desc[UR22][R8.64], R38 ;  /* 0x0000002608006986 */ /* 0x000be2000c101516 */
[----:B----4-:R-:W-:Y:S02]  /*de60*/  PRMT R7, R38, 0x7632, R7 ;  /* 0x0000763226077816 */ /* 0x010fe40000000007 */
        /* <DEDUP_REMOVED lines=8> */
[----:B-----5:R-:W-:-:S04]  /*def0*/  LOP3.LUT R9, R3, 0x28, RZ, 0xfc, !PT ;  /* 0x0000002803097812 */ /* 0x020fc800078efcff */
[----:B------:R-:W-:Y:S02]  /*df00*/  LEA R8, P6, R13, R0, 0x1 ;  /* 0x000000000d087211 */ /* 0x000fe400078c08ff */
[-C--:B----4-:R-:W-:Y:S02]  /*df10*/  LEA.HI.X.SX32 R7, R11, R2.reuse, 0x1, P4 ;  /* 0x000000020b077211 */ /* 0x090fe400020f0eff */
        /* <DEDUP_REMOVED lines=22> */
[----:B------:R-:W-:-:S04]  /*e080*/  VIADD R11, R11, UR4 ;  /* 0x000000040b0b7c36 */ /* 0x000fc80008000000 */
[----:B------:R-:W-:Y:S01]  /*e090*/  VIADD R13, R11, UR4 ;  /* 0x000000040b0d7c36 */ /* 0x000fe20008000000 */
[----:B-----5:R-:W-:-:S04]  /*e0a0*/  PRMT R5, R42, 0x7632, R5 ;  /* 0x000076322a057816 */ /* 0x020fc80000000005 */
[-C--:B------:R-:W-:Y:S01]  /*e0b0*/  LEA R4, P6, R13, R0.reuse, 0x1 ;  /* 0x000000000d047211 */ /* 0x080fe200078c08ff */
[----:B------:R4:W-:Y:S01]  /*e0c0*/  @P4 STG.E.U16 desc[UR22][R6.64], R5 ;  /* 0x0000000506004986 */ /* 0x0009e2000c101516 */
[----:B------:R-:W-:-:S04]  /*e0d0*/  LEA R8, P4, R11, R0, 0x1 ;  /* 0x000000000b087211 */ /* 0x000fc800078808ff */
[-C--:B------:R-:W-:Y:S02]  /*e0e0*/  LEA.HI.X.SX32 R9, R11, R2.reuse, 0x1, P4 ;  /* 0x000000020b097211 */ /* 0x080fe400020f0eff */
[----:B0-----:R-:W-:Y:S01]  /*e0f0*/  ISETP.LT.AND P4, PT, R10, UR5, !P0 ;  /* 0x000000050a007c0c */ /* 0x001fe2000c781270 */
[----:B------:R-:W0:Y:S01]  /*e100*/  LDCU UR5, c[0x0][0x39c] ;  /* 0x00007380ff0577ac */ /* 0x000e220008000800 */
[C---:B------:R-:W-:Y:S01]  /*e110*/  LOP3.LUT R10, R3.reuse, 0x30, RZ, 0xfc, !PT ;  /* 0x00000030030a7812 */ /* 0x040fe200078efcff */
[----:B------:R5:W-:Y:S01]  /*e120*/  @P3 STG.E.U16 desc[UR22][R8.64], R44 ;  /* 0x0000002c08003986 */ /* 0x000be2000c101516 */
[----:B----4-:R-:W-:Y:S02]  /*e130*/  LOP3.LUT R6, R3, 0x2c, RZ, 0xfc, !PT ;  /* 0x0000002c03067812 */ /* 0x010fe400078efcff */
[C---:B------:R-:W-:Y:S01]  /*e140*/  LEA.HI.X.SX32 R5, R13.reuse, R2, 0x1, P6 ;  /* 0x000000020d057211 */ /* 0x040fe200030f0eff */
[----:B------:R-:W-:Y:S01]  /*e150*/  VIADD R13, R13, UR4 ;  /* 0x000000040d0d7c36 */ /* 0x000fe20008000000 */
[----:B------:R-:W-:-:S02]  /*e160*/  PRMT R7, R44, 0x7632, R7 ;  /* 0x000076322c077816 */ /* 0x000fc40000000007 */
[----:B--2---:R-:W-:Y:S01]  /*e170*/  ISETP.LT.AND P6, PT, R6, UR6, !P0 ;  /* 0x0000000606007c0c */ /* 0x004fe2000c7c1270 */
[----:B------:R-:W2:Y:S01]  /*e180*/  LDCU UR6, c[0x0][0x39c] ;  /* 0x00007380ff0677ac */ /* 0x000ea20008000800 */
[C---:B------:R-:W-:Y:S01]  /*e190*/  VIADD R11, R13.reuse, UR4 ;  /* 0x000000040d0b7c36 */ /* 0x040fe20008000000 */
[----:B------:R4:W-:Y:S01]  /*e1a0*/  @P2 STG.E.U16 desc[UR22][R4.64], R7 ;  /* 0x0000000704002986 */ /* 0x0009e2000c101516 */
[----:B------:R-:W-:Y:S02]  /*e1b0*/  LEA R6, P2, R13, R0, 0x1 ;  /* 0x000000000d067211 */ /* 0x000fe400078408ff */
[C---:B-----5:R-:W-:Y:S02]  /*e1c0*/  LOP3.LUT R8, R3.reuse, 0x2d, RZ, 0xfc, !PT ;  /* 0x0000002d03087812 */ /* 0x060fe400078efcff */
[----:B------:R-:W-:Y:S02]  /*e1d0*/  LOP3.LUT R9, R3, 0x2e, RZ, 0xfc, !PT ;  /* 0x0000002e03097812 */ /* 0x000fe400078efcff */
[----:B0-----:R-:W-:Y:S01]  /*e1e0*/  ISETP.LT.AND P3, PT, R8, UR5, !P0 ;  /* 0x0000000508007c0c */ /* 0x001fe2000c761270 */
[----:B------:R-:W0:Y:S01]  /*e1f0*/  LDCU UR5, c[0x0][0x39c] ;  /* 0x00007380ff0577ac */ /* 0x000e220008000800 */
[----:B----4-:R-:W-:-:S02]  /*e200*/  LEA.HI.X.SX32 R7, R13, R2, 0x1, P2 ;  /* 0x000000020d077211 */ /* 0x010fc400010f0eff */
[----:B------:R-:W-:Y:S02]  /*e210*/  LEA R8, P2, R11, R0, 0x1 ;  /* 0x000000000b087211 */ /* 0x000fe400078408ff */
[----:B------:R-:W-:Y:S01]  /*e220*/  PRMT R5, R46, 0x7632, R5 ;  /* 0x000076322e057816 */ /* 0x000fe20000000005 */
[----:B------:R-:W-:Y:S01]  /*e230*/  @P5 STG.E.U16 desc[UR22][R6.64], R46 ;  /* 0x0000002e06005986 */ /* 0x000fe2000c101516 */
[----:B-1----:R-:W-:Y:S01]  /*e240*/  ISETP.LT.AND P5, PT, R9, UR7, !P0 ;  /* 0x0000000709007c0c */ /* 0x002fe2000c7a1270 */
        /* <DEDUP_REMOVED lines=443> */
[----:B----4-:R-:W-:-:S02]  /*fe00*/  LEA.HI.X.SX32 R7, R13, R2, 0x1, P2 ;  /* 0x000000020d077211 */ /* 0x010fc400010f0eff */
[----:B0-----:R-:W-:Y:S01]  /*fe10*/  ISETP.LT.AND P2, PT, R8, UR5, !P0 ;  /* 0x0000000508007c0c */ /* 0x001fe2000c741270 */
[----:B------:R-:W0:Y:S01]  /*fe20*/  LDCU UR5, c[0x0][0x39c] ;  /* 0x00007380ff0577ac */ /* 0x000e220008000800 */
[----:B------:R-:W-:Y:S01]  /*fe30*/  LEA R8, P3, R11, R0, 0x1 ;  /* 0x000000000b087211 */ /* 0x000fe200078608ff */
[----:B------:R-:W-:Y:S01]  /*fe40*/  @P5 STG.E.U16 desc[UR22][R6.64], R106 ;  /* 0x0000006a06005986 */ /* 0x000fe2000c101516 */
[----:B-1----:R-:W-:Y:S01]  /*fe50*/  ISETP.LT.AND P5, PT, R9, UR7, !P0 ;  /* 0x0000000709007c0c */ /* 0x002fe2000c7a1270 */
[----:B------:R-:W1:Y:S01]  /*fe60*/  LDCU UR7, c[0x0][0x39c] ;  /* 0x00007380ff0777ac */ /* 0x000e620008000800 */
[C---:B------:R-:W-:Y:S01]  /*fe70*/  LEA.HI.X.SX32 R9, R11.reuse, R2, 0x1, P3 ;  /* 0x000000020b097211 */ /* 0x040fe200018f0eff */
[----:B------:R-:W-:Y:S01]  /*fe80*/  VIADD R11, R11, UR4 ;  /* 0x000000040b0b7c36 */ /* 0x000fe20008000000 */
[----:B------:R-:W-:Y:S02]  /*fe90*/  PRMT R5, R106, 0x7632, R5 ;  /* 0x000076326a057816 */ /* 0x000fe40000000005 */
[----:B------:R-:W-:Y:S01]  /*fea0*/  LOP3.LUT R4, R3, 0x6b, RZ, 0xfc, !PT ;  /* 0x0000006b03047812 */ /* 0x000fe200078efcff */
[----:B------:R-:W-:-:S02]  /*feb0*/  VIADD R13, R11, UR4 ;  /* 0x000000040b0d7c36 */ /* 0x000fc40008000000 */
[----:B------:R4:W-:Y:S01]  /*fec0*/  @P4 STG.E.U16 desc[UR22][R8.64], R5 ;  /* 0x0000000508004986 */ /* 0x0009e2000c101516 */
[----:B--2---:R-:W-:Y:S01]  /*fed0*/  ISETP.LT.AND P3, PT, R4, UR6, !P0 ;  /* 0x0000000604007c0c */ /* 0x004fe2000c761270 */
[----:B------:R-:W2:Y:S01]  /*fee0*/  LDCU UR6, c[0x0][0x39c] ;  /* 0x00007380ff0677ac */ /* 0x000ea20008000800 */
[----:B------:R-:W-:-:S04]  /*fef0*/  LEA R4, P4, R11, R0, 0x1 ;  /* 0x000000000b047211 */ /* 0x000fc800078808ff */
        /* <DEDUP_REMOVED lines=59> */
[----:B-----5:R-:W-:Y:S02]  /*102b0*/  LEA.HI.X.SX32 R9, R11, R2, 0x1, P3 ;  /* 0x000000020b097211 */ /* 0x020fe400018f0eff */
        /* <DEDUP_REMOVED lines=8> */
[----:B------:R-:W-:-:S02]  /*10340*/  PRMT R7, R116, 0x7632, R7 ;  /* 0x0000763274077816 */ /* 0x000fc40000000007 */
[----:B------:R-:W-:Y:S01]  /*10350*/  LOP3.LUT R6, R3, 0x75, RZ, 0xfc, !PT ;  /* 0x0000007503067812 */ /* 0x000fe200078efcff */
[C---:B------:R-:W-:Y:S02]  /*10360*/  VIADD R11, R13.reuse, UR4 ;  /* 0x000000040d0b7c36 */ /* 0x040fe40008000000 */
        /* <DEDUP_REMOVED lines=27> */
[----:B0-----:R-:W-:Y:S01]  /*10520*/  ISETP.LT.AND P6, PT, R9, UR5, !P0 ;  /* 0x0000000509007c0c */ /* 0x001fe2000c7c1270 */
[----:B------:R-:W0:Y:S01]  /*10530*/  LDCU UR5, c[0x0][0x39c] ;  /* 0x00007380ff0577ac */ /* 0x000e220008000800 */
[----:B------:R-:W-:Y:S01]  /*10540*/  LOP3.LUT R10, R3, 0x7a, RZ, 0xfc, !PT ;  /* 0x0000007a030a7812 */ /* 0x000fe200078efcff */
[----:B------:R-:W-:Y:S01]  /*10550*/  VIADD R11, R13, UR4 ;  /* 0x000000040d0b7c36 */ /* 0x000fe20008000000 */
[----:B----4-:R-:W-:-:S05]  /*10560*/  PRMT R5, R120, 0x7632, R5 ;  /* 0x0000763278057816 */ /* 0x010fca0000000005 */
[----:B------:R4:W-:Y:S01]  /*10570*/  @P5 STG.E.U16 desc[UR22][R6.64], R5 ;  /* 0x0000000506005986 */ /* 0x0009e2000c101516 */
[----:B------:R-:W-:-:S04]  /*10580*/  LEA R8, P5, R13, R0, 0x1 ;  /* 0x000000000d087211 */ /* 0x000fc800078a08ff */
[----:B------:R-:W-:Y:S02]  /*10590*/  LEA.HI.X.SX32 R9, R13, R2, 0x1, P5 ;  /* 0x000000020d097211 */ /* 0x000fe400028f0eff */
[----:B------:R-:W-:-:S03]  /*105a0*/  LEA R4, P5, R11, R0, 0x1 ;  /* 0x000000000b047211 */ /* 0x000fc600078a08ff */
[----:B------:R5:W-:Y:S01]  /*105b0*/  @P2 STG.E.U16 desc[UR22][R8.64], R122 ;  /* 0x0000007a08002986 */ /* 0x000be2000c101516 */
[----:B--2---:R-:W-:Y:S01]  /*105c0*/  ISETP.LT.AND P2, PT, R10, UR6, !P0 ;  /* 0x000000060a007c0c */ /* 0x004fe2000c741270 */
[----:B------:R-:W2:Y:S01]  /*105d0*/  LDCU UR6, c[0x0][0x39c] ;  /* 0x00007380ff0677ac */ /* 0x000ea20008000800 */
[C---:B----4-:R-:W-:Y:S01]  /*105e0*/  LEA.HI.X.SX32 R5, R11.reuse, R2, 0x1, P5 ;  /* 0x000000020b057211 */ /* 0x050fe200028f0eff */
[----:B------:R-:W-:Y:S01]  /*105f0*/  VIADD R11, R11, UR4 ;  /* 0x000000040b0b7c36 */ /* 0x000fe20008000000 */
[----:B------:R-:W-:Y:S02]  /*10600*/  PRMT R7, R122, 0x7632, R7 ;  /* 0x000076327a077816 */ /* 0x000fe40000000007 */
[----:B------:R-:W-:Y:S01]  /*10610*/  LOP3.LUT R10, R3, 0x7b, RZ, 0xfc, !PT ;  /* 0x0000007b030a7812 */ /* 0x000fe200078efcff */
[C---:B------:R-:W-:Y:S02]  /*10620*/  VIADD R13, R11.reuse, UR4 ;  /* 0x000000040b0d7c36 */ /* 0x040fe40008000000 */
[----:B------:R4:W-:Y:S01]  /*10630*/  @P3 STG.E.U16 desc[UR22][R4.64], R7 ;  /* 0x0000000704003986 */ /* 0x0009e2000c101516 */
[----:B------:R-:W-:-:S02]  /*10640*/  LEA R6, P3, R11, R0, 0x1 ;  /* 0x000000000b067211 */ /* 0x000fc400078608ff */
        /* <DEDUP_REMOVED lines=9> */
[----:B------:R-:W-:Y:S02]  /*106e0*/  LOP3.LUT R5, R3, 0x7c, RZ, 0xfc, !PT ;  /* 0x0000007c03057812 */ /* 0x000fe400078efcff */
[----:B-1----:R-:W-:Y:S02]  /*106f0*/  ISETP.LT.AND P5, PT, R4, UR7, !P0 ;  /* 0x0000000704007c0c */ /* 0x002fe4000c7a1270 */
[----:B--2---:R-:W-:Y:S02]  /*10700*/  ISETP.LT.AND P4, PT, R5, UR6, !P0 ;  /* 0x0000000605007c0c */ /* 0x004fe4000c781270 */
[----:B----4-:R-:W-:-:S02]  /*10710*/  PRMT R7, R124, 0x7632, R7 ;  /* 0x000076327c077816 */ /* 0x010fc40000000007 */
[----:B------:R-:W-:Y:S01]  /*10720*/  LOP3.LUT R6, R3, 0x7e, RZ, 0xfc, !PT ;  /* 0x0000007e03067812 */ /* 0x000fe200078efcff */
[----:B------:R-:W-:Y:S02]  /*10730*/  VIADD R3, R11, UR4 ;  /* 0x000000040b037c36 */ /* 0x000fe40008000000 */
[----:B------:R1:W-:Y:S01]  /*10740*/  @P6 STG.E.U16 desc[UR22][R8.64], R7 ;  /* 0x0000000708006986 */ /* 0x0003e2000c101516 */
[C---:B------:R-:W-:Y:S02]  /*10750*/  LEA R4, P6, R13.reuse, R0, 0x1 ;  /* 0x000000000d047211 */ /* 0x040fe400078c08ff */
[----:B0-----:R-:W-:Y:S02]  /*10760*/  ISETP.LT.AND P0, PT, R6, UR5, !P0 ;  /* 0x0000000506007c0c */ /* 0x001fe4000c701270 */
[----:B------:R-:W-:Y:S01]  /*10770*/  LEA.HI.X.SX32 R5, R13, R2, 0x1, P6 ;  /* 0x000000020d057211 */ /* 0x000fe200030f0eff */
[----:B------:R-:W-:Y:S01]  /*10780*/  VIADD R13, R3, UR4 ;  /* 0x00000004030d7c36 */ /* 0x000fe20008000000 */
[----:B------:R-:W-:-:S03]  /*10790*/  LEA R6, P6, R11, R0, 0x1 ;  /* 0x000000000b067211 */ /* 0x000fc600078c08ff */
[----:B------:R-:W-:Y:S01]  /*107a0*/  VIADD R15, R13, UR4 ;  /* 0x000000040d0f7c36 */ /* 0x000fe20008000000 */
[----:B------:R0:W-:Y:S01]  /*107b0*/  @P2 STG.E.U16 desc[UR22][R4.64], R126 ;  /* 0x0000007e04002986 */ /* 0x0001e2000c101516 */
[----:B-1----:R-:W-:Y:S02]  /*107c0*/  LEA R8, P2, R3, R0, 0x1 ;  /* 0x0000000003087211 */ /* 0x002fe400078408ff */
[----:B------:R-:W-:Y:S01]  /*107d0*/  LEA.HI.X.SX32 R7, R11, R2, 0x1, P6 ;  /* 0x000000020b077211 */ /* 0x000fe200030f0eff */
[----:B------:R-:W-:Y:S01]  /*107e0*/  VIADD R17, R15, UR4 ;  /* 0x000000040f117c36 */ /* 0x000fe20008000000 */
[----:B------:R-:W-:Y:S02]  /*107f0*/  LEA R10, P6, R13, R0, 0x1 ;  /* 0x000000000d0a7211 */ /* 0x000fe400078c08ff */
[----:B------:R-:W-:Y:S02]  /*10800*/  LEA.HI.X.SX32 R9, R3, R2, 0x1, P2 ;  /* 0x0000000203097211 */ /* 0x000fe400010f0eff */
[----:B------:R-:W-:-:S02]  /*10810*/  PRMT R3, R126, 0x7632, R3 ;  /* 0x000076327e037816 */ /* 0x000fc40000000003 */
[----:B------:R-:W-:Y:S02]  /*10820*/  LEA.HI.X.SX32 R11, R13, R2, 0x1, P6 ;  /* 0x000000020d0b7211 */ /* 0x000fe400030f0eff */
[-C--:B------:R-:W-:Y:S01]  /*10830*/  LEA R12, P2, R15, R0.reuse, 0x1 ;  /* 0x000000000f0c7211 */ /* 0x080fe200078408ff */
[----:B------:R1:W-:Y:S01]  /*10840*/  @P3 STG.E.U16 desc[UR22][R6.64], R3 ;  /* 0x0000000306003986 */ /* 0x0003e2000c101516 */
[----:B------:R-:W-:Y:S02]  /*10850*/  LEA R14, P6, R17, R0, 0x1 ;  /* 0x00000000110e7211 */ /* 0x000fe400078c08ff */
[----:B0-----:R-:W-:Y:S01]  /*10860*/  PRMT R5, R128, 0x7632, R5 ;  /* 0x0000763280057816 */ /* 0x001fe20000000005 */
[----:B------:R0:W-:Y:S01]  /*10870*/  @P4 STG.E.U16 desc[UR22][R8.64], R128 ;  /* 0x0000008008004986 */ /* 0x0001e2000c101516 */
[-C--:B------:R-:W-:Y:S02]  /*10880*/  LEA.HI.X.SX32 R13, R15, R2.reuse, 0x1, P2 ;  /* 0x000000020f0d7211 */ /* 0x080fe400010f0eff */
[----:B------:R-:W-:Y:S01]  /*10890*/  LEA.HI.X.SX32 R15, R17, R2, 0x1, P6 ;  /* 0x00000002110f7211 */ /* 0x000fe200030f0eff */
[----:B------:R0:W-:Y:S01]  /*108a0*/  @P5 STG.E.U16 desc[UR22][R10.64], R5 ;  /* 0x000000050a005986 */ /* 0x0001e2000c101516 */
[----:B-1----:R-:W-:-:S03]  /*108b0*/  PRMT R7, R130, 0x7632, R7 ;  /* 0x0000763282077816 */ /* 0x002fc60000000007 */
[----:B------:R0:W-:Y:S04]  /*108c0*/  @P0 STG.E.U16 desc[UR22][R12.64], R130 ;  /* 0x000000820c000986 */ /* 0x0001e8000c101516 */
[----:B------:R0:W-:Y:S01]  /*108d0*/  @P1 STG.E.U16 desc[UR22][R14.64], R7 ;  /* 0x000000070e001986 */ /* 0x0001e2000c101516 */
[----:B---3--:R-:W-:Y:S06]  /*108e0*/  BAR.SYNC.DEFER_BLOCKING 0x0 ;  /* 0x0000000000007b1d */ /* 0x008fec0000010000 */
[----:B------:R-:W-:Y:S05]  /*108f0*/  BRA.U UP0, `(.L_x_14) ;  /* 0x0000000100a07547 */ /* 0x000fea000b800000 */
[----:B------:R-:W1:Y:S01]  /*10900*/  S2UR UR6, SR_CgaCtaId ;  /* 0x00000000000679c3 */ /* 0x000e620000008800 */
[----:B------:R-:W-:Y:S01]  /*10910*/  NOP ;  /* 0x0000000000007918 */ /* 0x000fe20000000000 */
[----:B------:R-:W-:Y:S01]  /*10920*/  UMOV UR4, 0x50 ;  /* 0x0000005000047882 */ /* 0x000fe20000000000 */
[----:B------:R-:W-:Y:S02]  /*10930*/  IMAD.U32 R0, RZ, RZ, UR8 ;  /* 0x00000008ff007e24 */ /* 0x000fe4000f8e00ff */
[----:B------:R-:W-:Y:S02]  /*10940*/  IMAD.MOV.U32 R3, RZ, RZ, 0xff ;  /* 0x000000ffff037424 */ /* 0x000fe400078e00ff */
[----:B0-----:R-:W-:Y:S01]  /*10950*/  IMAD.MOV.U32 R7, RZ, RZ, 0x1 ;  /* 0x00000001ff077424 */ /* 0x001fe200078e00ff */
[----:B------:R-:W-:-:S04]  /*10960*/  LOP3.LUT R0, R0, 0xffff, RZ, 0xc0, !PT ;  /* 0x0000ffff00007812 */ /* 0x000fc800078ec0ff */
[----:B------:R-:W-:-:S05]  /*10970*/  SHF.R.U32.HI R0, RZ, 0x5, R0 ;  /* 0x00000005ff007819 */ /* 0x000fca0000011600 */
[----:B------:R-:W-:Y:S01]  /*10980*/  VIADD R2, R0, 0x10 ;  /* 0x0000001000027836 */ /* 0x000fe20000000000 */
[----:B------:R-:W-:Y:S01]  /*10990*/  SHF.L.U32 R0, R3, R0, RZ ;  /* 0x0000000003007219 */ /* 0x000fe200000006ff */
[----:B-1----:R-:W-:-:S03]  /*109a0*/  ULEA UR6, UR6, UR4, 0x18 ;  /* 0x0000000406067291 */ /* 0x002fc6000f8ec0ff */
[----:B------:R-:W-:-:S04]  /*109b0*/  SHF.L.U32 R3, R7, R2, RZ ;  /* 0x0000000207037219 */ /* 0x000fc800000006ff */
[----:B------:R-:W-:Y:S02]  /*109c0*/  LOP3.LUT R0, R3, R0, RZ, 0xfc, !PT ;  /* 0x0000000003007212 */ /* 0x000fe400078efcff */
[----:B------:R-:W0:Y:S02]  /*109d0*/  LDS R5, [UR6] ;  /* 0x00000006ff057984 */ /* 0x000e240008000800 */
[C---:B------:R-:W-:Y:S02]  /*109e0*/  LOP3.LUT R2, R0.reuse, 0xffff, RZ, 0xc0, !PT ;  /* 0x0000ffff00027812 */ /* 0x040fe400078ec0ff */
[----:B0-----:R-:W-:-:S04]  /*109f0*/  LOP3.LUT R3, R0, 0xffff, R5, 0x80, !PT ;  /* 0x0000ffff00037812 */ /* 0x001fc800078e8005 */
[----:B------:R-:W-:-:S13]  /*10a00*/  ISETP.NE.AND P0, PT, R3, R2, PT ;  /* 0x000000020300720c */ /* 0x000fda0003f05270 */
[----:B------:R-:W-:Y:S05]  /*10a10*/  @P0 BRA `(.L_x_15) ;  /* 0x0000000000500947 */ /* 0x000fea0003800000 */
[----:B------:R-:W-:Y:S02]  /*10a20*/  SHF.R.U32.HI R5, RZ, 0x10, R5 ;  /* 0x00000010ff057819 */ /* 0x000fe40000011605 */
[----:B------:R-:W-:-:S04]  /*10a30*/  SHF.R.U32.HI R2, RZ, 0x10, R0 ;  /* 0x00000010ff027819 */ /* 0x000fc80000011600 */
[----:B------:R-:W-:-:S04]  /*10a40*/  LOP3.LUT R5, R5, R2, RZ, 0xc0, !PT ;  /* 0x0000000205057212 */ /* 0x000fc800078ec0ff */
[----:B------:R-:W-:-:S13]  /*10a50*/  ISETP.NE.AND P0, PT, R5, R2, PT ;  /* 0x000000020500720c */ /* 0x000fda0003f05270 */
[----:B------:R-:W-:Y:S05]  /*10a60*/  @P0 BRA `(.L_x_16) ;  /* 0x0000000000300947 */ /* 0x000fea0003800000 */
[----:B------:R-:W-:Y:S01]  /*10a70*/  R2UR UR4, R0 ;  /* 0x00000000000472ca */ /* 0x000fe200000e0000 */
[----:B------:R-:W-:Y:S01]  /*10a80*/  VOTEU.ANY UR5, UPT, PT ;  /* 0x0000000000057886 */ /* 0x000fe200038e0100 */
[----:B------:R-:W0:Y:S01]  /*10a90*/  S2R R0, SR_LANEID ;  /* 0x0000000000007919 */ /* 0x000e220000000000 */
[----:B------:R-:W-:-:S10]  /*10aa0*/  UFLO.U32 UR5, UR5 ;  /* 0x00000005000572bd */ /* 0x000fd400080e0000 */
[----:B------:R-:W-:-:S06]  /*10ab0*/  ULOP3.LUT UR4, URZ, UR4, URZ, 0x33, !UPT ;  /* 0x00000004ff047292 */ /* 0x000fcc000f8e33ff */
[----:B------:R-:W-:-:S04]  /*10ac0*/  IMAD.U32 R2, RZ, RZ, UR4 ;  /* 0x00000004ff027e24 */ /* 0x000fc8000f8e00ff */
[----:B------:R-:W1:Y:S02]  /*10ad0*/  REDUX UR7, R2 ;  /* 0x00000000020773c4 */ /* 0x000e640000000000 */
[----:B------:R2:W-:Y:S01]  /*10ae0*/  UTCATOMSWS.AND URZ, UR4 ;  /* 0x0000000400ff79e3 */ /* 0x0005e20008000000 */
[----:B0-----:R-:W-:Y:S01]  /*10af0*/  ISETP.EQ.U32.AND P0, PT, R0, UR5, PT ;  /* 0x0000000500007c0c */ /* 0x001fe2000bf02070 */
[----:B-1----:R-:W-:-:S12]  /*10b00*/  IMAD.U32 R0, RZ, RZ, UR7 ;  /* 0x00000007ff007e24 */ /* 0x002fd8000f8e00ff */
[----:B------:R2:W-:Y:S01]  /*10b10*/  @P0 ATOMS.AND RZ, [UR6], R0 ;  /* 0x00000000ffff098c */ /* 0x0005e2000a800006 */
[----:B------:R-:W-:Y:S05]  /*10b20*/  BRA `(.L_x_14) ;  /* 0x0000000000147947 */ /* 0x000fea0003800000 */
.L_x_16:
[----:B------:R-:W-:-:S07]  /*10b30*/  MOV R2, 0x10b50 ;  /* 0x00010b5000027802 */ /* 0x000fce0000000f00 */
[----:B------:R-:W-:Y:S05]  /*10b40*/  CALL.REL.NOINC `($__internal_0_$__cuda_sm10x_tcgen05_guardrail_trap_col_being_dealloced_not_returned_by_alloc) ;  /* 0x00000000002c7944 */ /* 0x000fea0003c00000 */
[----:B------:R-:W-:Y:S05]  /*10b50*/  BRA `(.L_x_14) ;  /* 0x0000000000087947 */ /* 0x000fea0003800000 */
.L_x_15:
[----:B------:R-:W-:-:S07]  /*10b60*/  MOV R2, 0x10b80 ;  /* 0x00010b8000027802 */ /* 0x000fce0000000f00 */
[----:B------:R-:W-:Y:S05]  /*10b70*/  CALL.REL.NOINC `($__internal_2_$__cuda_sm10x_tcgen05_guardrail_trap_unallocated_columns_being_dealloced) ;  /* 0x0000000000387944 */ /* 0x000fea0003c00000 */
.L_x_14:
[----:B------:R-:W-:Y:S01]  /*10b80*/  NOP ;  /* 0x0000000000007918 */ /* 0x000fe20000000000 */
[----:B--2---:R-:W-:Y:S05]  /*10b90*/  EXIT ;  /* 0x000000000000794d */ /* 0x004fea0003800000 */
.L_x_9:
[----:B------:R-:W0:Y:S02]  /*10ba0*/  SYNCS.PHASECHK.TRANS64.TRYWAIT P1, [UR11], R7 ;  /* 0x00000007ff0075a7 */ /* 0x000e24000802110b */
[----:B0-----:R-:W-:Y:S05]  /*10bb0*/  @!P1 BRA `(.L_x_9) ;  /* 0xfffffffc00f89947 */ /* 0x001fea000383ffff */
[----:B------:R-:W-:Y:S05]  /*10bc0*/  BRA `(.L_x_17) ;  /* 0xffffffa400d87947 */ /* 0x000fea000383ffff */
.L_x_13:
[----:B------:R-:W0:Y:S02]  /*10bd0*/  SYNCS.PHASECHK.TRANS64.TRYWAIT P0, [UR11], R0 ;  /* 0x00000000ff0075a7 */ /* 0x000e24000800110b */
[----:B0-----:R-:W-:Y:S05]  /*10be0*/  @!P0 BRA `(.L_x_13) ;  /* 0xfffffffc00f88947 */ /* 0x001fea000383ffff */
[----:B------:R-:W-:Y:S05]  /*10bf0*/  BRA `(.L_x_12) ;  /* 0xffffffbc00587947 */ /* 0x000fea000383ffff */
        .weak           $__internal_0_$__cuda_sm10x_tcgen05_guardrail_trap_col_being_dealloced_not_returned_by_alloc
        .type           $__internal_0_$__cuda_sm10x_tcgen05_guardrail_trap_col_being_dealloced_not_returned_by_alloc,@function
        .size           $__internal_0_$__cuda_sm10x_tcgen05_guardrail_trap_col_being_dealloced_not_returned_by_alloc,($__internal_1_$__cuda_sm10x_tcgen05_guardrail_trap_phase_invalid_during_alloc - $__internal_0_$__cuda_sm10x_tcgen05_guardrail_trap_col_being_dealloced_not_returned_by_alloc)
$__internal_0_$__cuda_sm10x_tcgen05_guardrail_trap_col_being_dealloced_not_returned_by_alloc:
[----:B------:R-:W-:Y:S05]  /*10c00*/  BPT.TRAP 0x1 ;  /* 0x000000040000795c */ /* 0x000fea0000300000 */
[----:B------:R-:W-:-:S04]  /*10c10*/  IMAD.MOV.U32 R3, RZ, RZ, 0x0 ;  /* 0x00000000ff037424 */ /* 0x000fc800078e00ff */
[----:B------:R-:W-:Y:S05]  /*10c20*/  RET.REL.NODEC R2 `(matmul_kernel) ;  /* 0xfffffef002f47950 */ /* 0x000fea0003c3ffff */
        .weak           $__internal_1_$__cuda_sm10x_tcgen05_guardrail_trap_phase_invalid_during_alloc
        .type           $__internal_1_$__cuda_sm10x_tcgen05_guardrail_trap_phase_invalid_during_alloc,@function
        .size           $__internal_1_$__cuda_sm10x_tcgen05_guardrail_trap_phase_invalid_during_alloc,($__internal_2_$__cuda_sm10x_tcgen05_guardrail_trap_unallocated_columns_being_dealloced - $__internal_1_$__cuda_sm10x_tcgen05_guardrail_trap_phase_invalid_during_alloc)
$__internal_1_$__cuda_sm10x_tcgen05_guardrail_trap_phase_invalid_during_alloc:
[----:B------:R-:W-:Y:S05]  /*10c30*/  BPT.TRAP 0x1 ;  /* 0x000000040000795c */ /* 0x000fea0000300000 */
[----:B------:R-:W-:-:S04]  /*10c40*/  IMAD.MOV.U32 R3, RZ, RZ, 0x0 ;  /* 0x00000000ff037424 */ /* 0x000fc800078e00ff */
[----:B------:R-:W-:Y:S05]  /*10c50*/  RET.REL.NODEC R2 `(matmul_kernel) ;  /* 0xfffffef002e87950 */ /* 0x000fea0003c3ffff */
        .weak           $__internal_2_$__cuda_sm10x_tcgen05_guardrail_trap_unallocated_columns_being_dealloced
        .type           $__internal_2_$__cuda_sm10x_tcgen05_guardrail_trap_unallocated_columns_being_dealloced,@function
        .size           $__internal_2_$__cuda_sm10x_tcgen05_guardrail_trap_unallocated_columns_being_dealloced,(.L_x_21 - $__internal_2_$__cuda_sm10x_tcgen05_guardrail_trap_unallocated_columns_being_dealloced)
$__internal_2_$__cuda_sm10x_tcgen05_guardrail_trap_unallocated_columns_being_dealloced:
[----:B------:R-:W-:Y:S05]  /*10c60*/  BPT.TRAP 0x1 ;  /* 0x000000040000795c */ /* 0x000fea0000300000 */
[----:B------:R-:W-:-:S04]  /*10c70*/  IMAD.MOV.U32 R3, RZ, RZ, 0x0 ;  /* 0x00000000ff037424 */ /* 0x000fc800078e00ff */
[----:B------:R-:W-:Y:S05]  /*10c80*/  RET.REL.NODEC R2 `(matmul_kernel) ;  /* 0xfffffef002dc7950 */ /* 0x000fea0003c3ffff */
.L_x_18:
[----:B------:R-:W-:-:S00]  /*10c90*/  BRA `(.L_x_18) ;  /* 0xfffffffc00fc7947 */ /* 0x000fc0000383ffff */
[----:B------:R-:W-:-:S00]  /*10ca0*/  NOP ;  /* 0x0000000000007918 */ /* 0x000fc00000000000 */
        /* <DEDUP_REMOVED lines=13> */
.L_x_21:


//--------------------- .nv.shared.matmul_kernel  --------------------------
	.section	.nv.shared.matmul_kernel,"aw",@nobits
	.sectionflags	@""
	.align	16
	.zero		1024


//--------------------- .nv.shared.reserved.0     --------------------------
	.section	.nv.shared.reserved.0,"aw",@nobits
	.align	8
	.weak		__nv_reservedSMEM_offset_0_alias
	.size		__nv_reservedSMEM_offset_0_alias, 0, 64
	.other		__nv_reservedSMEM_offset_0_alias,@"STO_CUDA_RESERVED_SHARED STV_DEFAULT"
__nv_reservedSMEM_offset_0_alias:
	.zero		0
.nv.shared.reserved.0:
	.zero		64
	.weak		__nv_reservedSMEM_allocation_phase
	.type		__nv_reservedSMEM_allocation_phase,@object
	.size		__nv_reservedSMEM_allocation_phase,(.L_0 - __nv_reservedSMEM_allocation_phase)
__nv_reservedSMEM_allocation_phase:
	.zero		1
.L_0:
	.zero		7
	.weak		__nv_reservedSMEM_devtool_atexit_pc
	.type		__nv_reservedSMEM_devtool_atexit_pc,@object
	.size		__nv_reservedSMEM_devtool_atexit_pc,(__nv_reservedSMEM_allocation_mask - __nv_reservedSMEM_devtool_atexit_pc)
__nv_reservedSMEM_devtool_atexit_pc:
	.zero		8
	.weak		__nv_reservedSMEM_allocation_mask
	.type		__nv_reservedSMEM_allocation_mask,@object
	.size		__nv_reservedSMEM_allocation_mask,(.L_2 - __nv_reservedSMEM_allocation_mask)
__nv_reservedSMEM_allocation_mask:
	.zero		4
.L_2:


//--------------------- .nv.constant0.matmul_kernel --------------------------
	.section	.nv.constant0.matmul_kernel,"a",@progbits
	.sectionflags	@""
	.align	4
.nv.constant0.matmul_kernel:
	.zero		976


//--------------------- SYMBOLS --------------------------

	.type		.nv.reservedSmem.offset0,@object
	.size		.nv.reservedSmem.offset0,0x4
	.type		.nv.reservedSmem.cap,@object
	.size		.nv.reservedSmem.cap,0x4
